def matmul_kernel(
    a_ptr,
    b_ptr,
    c_ptr,
    M,
    N,
    K,
    stride_am,
    stride_ak,
    stride_bk,
    stride_bn,
    stride_cm,
    stride_cn,
    BLOCK_M: tl.constexpr,
    BLOCK_N: tl.constexpr,
    BLOCK_K: tl.constexpr,
    GROUP_M: tl.constexpr,
):
    pid = tl.program_id(axis=0)
    num_pid_m = tl.cdiv(M, BLOCK_M)
    num_pid_n = tl.cdiv(N, BLOCK_N)
    num_pid_in_group = GROUP_M * num_pid_n
    group_id = pid // num_pid_in_group
    first_pid_m = group_id * GROUP_M
    group_size_m = min(num_pid_m - first_pid_m, GROUP_M)
    pid_m = first_pid_m + ((pid % num_pid_in_group) % group_size_m)
    pid_n = (pid % num_pid_in_group) // group_size_m

    offs_am = (pid_m * BLOCK_M + tl.arange(0, BLOCK_M)) % M
    offs_bn = (pid_n * BLOCK_N + tl.arange(0, BLOCK_N)) % N
    offs_k = tl.arange(0, BLOCK_K)
    a_ptrs = a_ptr + offs_am[:, None] * stride_am + offs_k[None, :] * stride_ak
    b_ptrs = b_ptr + offs_k[:, None] * stride_bk + offs_bn[None, :] * stride_bn

    acc = tl.zeros((BLOCK_M, BLOCK_N), dtype=tl.float32)
    for kk in range(0, tl.cdiv(K, BLOCK_K)):
        a = tl.load(a_ptrs, mask=offs_k[None, :] < K - kk * BLOCK_K, other=0.0)
        b = tl.load(b_ptrs, mask=offs_k[:, None] < K - kk * BLOCK_K, other=0.0)
        acc = tl.dot(a, b, acc)
        a_ptrs += BLOCK_K * stride_ak
        b_ptrs += BLOCK_K * stride_bk

    c = acc.to(c_ptr.dtype.element_ty)
    offs_cm = pid_m * BLOCK_M + tl.arange(0, BLOCK_M)
    offs_cn = pid_n * BLOCK_N + tl.arange(0, BLOCK_N)
    c_ptrs = c_ptr + offs_cm[:, None] * stride_cm + offs_cn[None, :] * stride_cn
    mask = (offs_cm[:, None] < M) & (offs_cn[None, :] < N)
    tl.store(c_ptrs, c, mask=mask)

# config = {"BLOCK_K": 32, "BLOCK_M": 128, "BLOCK_N": 128, "GROUP_M": 8, "arch": "sm_100", "dtype": "fp8e5m2", "num_ctas": 4, "num_stages": 3, "num_warps": 4}
# arch = sm_100


// ===== COMPILED SASS (sm_100a) =====

	.target	sm_100a

	.elftype	@"ET_EXEC"


//--------------------- .note.nv.tkinfo           --------------------------
	.section	.note.nv.tkinfo,"",@"SHT_NOTE"
	.sectionflags	@"SHF_NOTE_NV_TKINFO"
	.tkinfo
        /*0018*/ 	.word	0x00000081
        /*0030*/ 	.string	""
        /*0030*/ 	.string	"ptxas-blackwell"
        /*0030*/ 	.string	"Cuda compilation tools, release 12.9, V12.9.86"
        /*0030*/ 	.string	"Build cuda_12.9.r12.9/compiler.36037853_0"
        /*0030*/ 	.string	"-v  -suppress-debug-info  -lineinfo  -arch sm_100a "



//--------------------- .note.nv.cuver            --------------------------
	.section	.note.nv.cuver,"",@"SHT_NOTE"
	.sectionflags	@"SHF_NOTE_NV_CUVER"
        /*0018*/ 	.short	0x0001
        /*001a*/ 	.short	0x0064
        /*001c*/ 	.short	0x0001
        /*001e*/ 	.short	0x0000
        /*0020*/ 	.short	0x0001
        /*0022*/ 	.short	0x0000


//--------------------- .nv.info                  --------------------------
	.section	.nv.info,"",@"SHT_CUDA_INFO"
	.align	4


	//----- nvinfo : EIATTR_REGCOUNT
	.align		4
        /*0000*/ 	.byte	0x04, 0x2f
        /*0002*/ 	.short	(.L_4 - .L_3)
	.align		4
.L_3:
        /*0004*/ 	.word	index@(matmul_kernel)
        /*0008*/ 	.word	0x00000080


	//----- nvinfo : EIATTR_FRAME_SIZE
	.align		4
.L_4:
        /*000c*/ 	.byte	0x04, 0x11
        /*000e*/ 	.short	(.L_6 - .L_5)
	.align		4
.L_5:
        /*0010*/ 	.word	index@($__internal_2_$__cuda_sm10x_tcgen05_guardrail_trap_unallocated_columns_being_dealloced)
        /*0014*/ 	.word	0x00000000


	//----- nvinfo : EIATTR_FRAME_SIZE
	.align		4
.L_6:
        /*0018*/ 	.byte	0x04, 0x11
        /*001a*/ 	.short	(.L_8 - .L_7)
	.align		4
.L_7:
        /*001c*/ 	.word	index@($__internal_1_$__cuda_sm10x_tcgen05_guardrail_trap_phase_invalid_during_alloc)
        /*0020*/ 	.word	0x00000000


	//----- nvinfo : EIATTR_FRAME_SIZE
	.align		4
.L_8:
        /*0024*/ 	.byte	0x04, 0x11
        /*0026*/ 	.short	(.L_10 - .L_9)
	.align		4
.L_9:
        /*0028*/ 	.word	index@($__internal_0_$__cuda_sm10x_tcgen05_guardrail_trap_col_being_dealloced_not_returned_by_alloc)
        /*002c*/ 	.word	0x00000000


	//----- nvinfo : EIATTR_FRAME_SIZE
	.align		4
.L_10:
        /*0030*/ 	.byte	0x04, 0x11
        /*0032*/ 	.short	(.L_12 - .L_11)
	.align		4
.L_11:
        /*0034*/ 	.word	index@(matmul_kernel)
        /*0038*/ 	.word	0x00000000


	//----- nvinfo : EIATTR_MIN_STACK_SIZE
	.align		4
.L_12:
        /*003c*/ 	.byte	0x04, 0x12
        /*003e*/ 	.short	(.L_14 - .L_13)
	.align		4
.L_13:
        /*0040*/ 	.word	index@(matmul_kernel)
        /*0044*/ 	.word	0x00000000
.L_14:


//--------------------- .nv.info.matmul_kernel    --------------------------
	.section	.nv.info.matmul_kernel,"",@"SHT_CUDA_INFO"
	.sectionflags	@""
	.align	4


	//----- nvinfo : EIATTR_CUDA_API_VERSION
	.align		4
        /*0000*/ 	.byte	0x04, 0x37
        /*0002*/ 	.short	(.L_16 - .L_15)
.L_15:
        /*0004*/ 	.word	0x00000081


	//----- nvinfo : EIATTR_KPARAM_INFO
	.align		4
.L_16:
        /*0008*/ 	.byte	0x04, 0x17
        /*000a*/ 	.short	(.L_18 - .L_17)
.L_17:
        /*000c*/ 	.word	0x00000000
        /*0010*/ 	.short	0x000d
        /*0012*/ 	.short	0x0048
        /*0014*/ 	.byte	0x00, 0xf4, 0x21, 0x00


	//----- nvinfo : EIATTR_KPARAM_INFO
	.align		4
.L_18:
        /*0018*/ 	.byte	0x04, 0x17
        /*001a*/ 	.short	(.L_20 - .L_19)
.L_19:
        /*001c*/ 	.word	0x00000000
        /*0020*/ 	.short	0x000c
        /*0022*/ 	.short	0x0040
        /*0024*/ 	.byte	0x00, 0xf4, 0x21, 0x00


	//----- nvinfo : EIATTR_KPARAM_INFO
	.align		4
.L_20:
        /*0028*/ 	.byte	0x04, 0x17
        /*002a*/ 	.short	(.L_22 - .L_21)
.L_21:
        /*002c*/ 	.word	0x00000000
        /*0030*/ 	.short	0x000b
        /*0032*/ 	.short	0x0038
        /*0034*/ 	.byte	0x00, 0xf0, 0x11, 0x00


	//----- nvinfo : EIATTR_KPARAM_INFO
	.align		4
.L_22:
        /*0038*/ 	.byte	0x04, 0x17
        /*003a*/ 	.short	(.L_24 - .L_23)
.L_23:
        /*003c*/ 	.word	0x00000000
        /*0040*/ 	.short	0x000a
        /*0042*/ 	.short	0x0034
        /*0044*/ 	.byte	0x00, 0xf0, 0x11, 0x00


	//----- nvinfo : EIATTR_KPARAM_INFO
	.align		4
.L_24:
        /*0048*/ 	.byte	0x04, 0x17
        /*004a*/ 	.short	(.L_26 - .L_25)
.L_25:
        /*004c*/ 	.word	0x00000000
        /*0050*/ 	.short	0x0009
        /*0052*/ 	.short	0x0030
        /*0054*/ 	.byte	0x00, 0xf0, 0x11, 0x00


	//----- nvinfo : EIATTR_KPARAM_INFO
	.align		4
.L_26:
        /*0058*/ 	.byte	0x04, 0x17
        /*005a*/ 	.short	(.L_28 - .L_27)
.L_27:
        /*005c*/ 	.word	0x00000000
        /*0060*/ 	.short	0x0008
        /*0062*/ 	.short	0x002c
        /*0064*/ 	.byte	0x00, 0xf0, 0x11, 0x00


	//----- nvinfo : EIATTR_KPARAM_INFO
	.align		4
.L_28:
        /*0068*/ 	.byte	0x04, 0x17
        /*006a*/ 	.short	(.L_30 - .L_29)
.L_29:
        /*006c*/ 	.word	0x00000000
        /*0070*/ 	.short	0x0007
        /*0072*/ 	.short	0x0028
        /*0074*/ 	.byte	0x00, 0xf0, 0x11, 0x00


	//----- nvinfo : EIATTR_KPARAM_INFO
	.align		4
.L_30:
        /*0078*/ 	.byte	0x04, 0x17
        /*007a*/ 	.short	(.L_32 - .L_31)
.L_31:
        /*007c*/ 	.word	0x00000000
        /*0080*/ 	.short	0x0006
        /*0082*/ 	.short	0x0024
        /*0084*/ 	.byte	0x00, 0xf0, 0x11, 0x00


	//----- nvinfo : EIATTR_KPARAM_INFO
	.align		4
.L_32:
        /*0088*/ 	.byte	0x04, 0x17
        /*008a*/ 	.short	(.L_34 - .L_33)
.L_33:
        /*008c*/ 	.word	0x00000000
        /*0090*/ 	.short	0x0005
        /*0092*/ 	.short	0x0020
        /*0094*/ 	.byte	0x00, 0xf0, 0x11, 0x00


	//----- nvinfo : EIATTR_KPARAM_INFO
	.align		4
.L_34:
        /*0098*/ 	.byte	0x04, 0x17
        /*009a*/ 	.short	(.L_36 - .L_35)
.L_35:
        /*009c*/ 	.word	0x00000000
        /*00a0*/ 	.short	0x0004
        /*00a2*/ 	.short	0x001c
        /*00a4*/ 	.byte	0x00, 0xf0, 0x11, 0x00


	//----- nvinfo : EIATTR_KPARAM_INFO
	.align		4
.L_36:
        /*00a8*/ 	.byte	0x04, 0x17
        /*00aa*/ 	.short	(.L_38 - .L_37)
.L_37:
        /*00ac*/ 	.word	0x00000000
        /*00b0*/ 	.short	0x0003
        /*00b2*/ 	.short	0x0018
        /*00b4*/ 	.byte	0x00, 0xf0, 0x11, 0x00


	//----- nvinfo : EIATTR_KPARAM_INFO
	.align		4
.L_38:
        /*00b8*/ 	.byte	0x04, 0x17
        /*00ba*/ 	.short	(.L_40 - .L_39)
.L_39:
        /*00bc*/ 	.word	0x00000000
        /*00c0*/ 	.short	0x0002
        /*00c2*/ 	.short	0x0010
        /*00c4*/ 	.byte	0x00, 0xf4, 0x21, 0x00


	//----- nvinfo : EIATTR_KPARAM_INFO
	.align		4
.L_40:
        /*00c8*/ 	.byte	0x04, 0x17
        /*00ca*/ 	.short	(.L_42 - .L_41)
.L_41:
        /*00cc*/ 	.word	0x00000000
        /*00d0*/ 	.short	0x0001
        /*00d2*/ 	.short	0x0008
        /*00d4*/ 	.byte	0x00, 0xf4, 0x21, 0x00


	//----- nvinfo : EIATTR_KPARAM_INFO
	.align		4
.L_42:
        /*00d8*/ 	.byte	0x04, 0x17
        /*00da*/ 	.short	(.L_44 - .L_43)
.L_43:
        /*00dc*/ 	.word	0x00000000
        /*00e0*/ 	.short	0x0000
        /*00e2*/ 	.short	0x0000
        /*00e4*/ 	.byte	0x00, 0xf4, 0x21, 0x00


	//----- nvinfo : EIATTR_EXPLICIT_CLUSTER
	.align		4
.L_44:
        /*00e8*/ 	.byte	0x01, 0x3e
	.zero		2


	//----- nvinfo : EIATTR_CTA_PER_CLUSTER
	.align		4
        /*00ec*/ 	.byte	0x04, 0x3d
        /*00ee*/ 	.short	(.L_46 - .L_45)
.L_45:
        /*00f0*/ 	.word	0x00000004
        /*00f4*/ 	.word	0x00000001
        /*00f8*/ 	.word	0x00000001


	//----- nvinfo : EIATTR_AT_ENTRY_FRAGMENTS
	.align		4
.L_46:
        /*00fc*/ 	.byte	0x04, 0x4f
        /*00fe*/ 	.short	(.L_48 - .L_47)


	//   ....[0]....
.L_47:
        /*0100*/ 	.word	0x00000004


	//----- nvinfo : EIATTR_RESERVED_SMEM_USED
	.align		4
.L_48:
        /*0104*/ 	.byte	0x01, 0x41
	.zero		2


	//----- nvinfo : EIATTR_SPARSE_MMA_MASK
	.align		4
        /*0108*/ 	.byte	0x03, 0x50
        /*010a*/ 	.short	0x0000


	//----- nvinfo : EIATTR_TCGEN05_1CTA_USED
	.align		4
        /*010c*/ 	.byte	0x01, 0x51
	.zero		2


	//----- nvinfo : EIATTR_MAXREG_COUNT
	.align		4
        /*0110*/ 	.byte	0x03, 0x1b
        /*0112*/ 	.short	0x00ff


	//----- nvinfo : EIATTR_NUM_BARRIERS
	.align		4
        /*0114*/ 	.byte	0x02, 0x4c
        /*0116*/ 	.byte	0x01
	.zero		1


	//----- nvinfo : EIATTR_INT_WARP_WIDE_INSTR_OFFSETS
	.align		4
        /*0118*/ 	.byte	0x04, 0x31
        /*011a*/ 	.short	(.L_50 - .L_49)


	//   ....[0]....
.L_49:
        /*011c*/ 	.word	0x00001040


	//   ....[1]....
        /*0120*/ 	.word	0x00001060


	//   ....[2]....
        /*0124*/ 	.word	0x00002800


	//   ....[3]....
        /*0128*/ 	.word	0x00005350


	//   ....[4]....
        /*012c*/ 	.word	0x000053a0


	//----- nvinfo : EIATTR_COOP_GROUP_MASK_REGIDS
	.align		4
.L_50:
        /*0130*/ 	.byte	0x04, 0x29
        /*0132*/ 	.short	(.L_52 - .L_51)


	//   ....[0]....
.L_51:
        /*0134*/ 	.word	0xffffffff


	//   ....[1]....
        /*0138*/ 	.word	0xffffffff


	//   ....[2]....
        /*013c*/ 	.word	0xffffffff


	//   ....[3]....
        /*0140*/ 	.word	0xffffffff


	//----- nvinfo : EIATTR_COOP_GROUP_INSTR_OFFSETS
	.align		4
.L_52:
        /*0144*/ 	.byte	0x04, 0x28
        /*0146*/ 	.short	(.L_54 - .L_53)


	//   ....[0]....
.L_53:
        /*0148*/ 	.word	0x00000070


	//   ....[1]....
        /*014c*/ 	.word	0x00000330


	//   ....[2]....
        /*0150*/ 	.word	0x000051e0


	//   ....[3]....
        /*0154*/ 	.word	0x00005450


	//----- nvinfo : EIATTR_VRC_CTA_INIT_COUNT
	.align		4
.L_54:
        /*0158*/ 	.byte	0x02, 0x4a
        /*015a*/ 	.byte	0x80
	.zero		1


	//----- nvinfo : EIATTR_MBARRIER_INSTR_OFFSETS
	.align		4
        /*015c*/ 	.byte	0x04, 0x39
        /*015e*/ 	.short	(.L_56 - .L_55)


	//   ....[0]....
.L_55:
        /*0160*/ 	.word	0x00001180
        /*0164*/ 	.word	0x000000ff
        /*0168*/ 	.word	0x00000000
        /*016c*/ 	.short	0x0100
        /*016e*/ 	.byte	0x0d
	.zero		1


	//   ....[1]....
        /*0170*/ 	.word	0x00002840
        /*0174*/ 	.word	0x000000ff
        /*0178*/ 	.word	0x00002008
        /*017c*/ 	.short	0x0100
        /*017e*/ 	.byte	0x12
	.zero		1


	//   ....[2]....
        /*0180*/ 	.word	0x00002dd0
        /*0184*/ 	.word	0x000000ff
        /*0188*/ 	.word	0x00000000
        /*018c*/ 	.short	0x010a
        /*018e*/ 	.byte	0x0d
	.zero		1


	//   ....[3]....
        /*0190*/ 	.word	0x00003bf0
        /*0194*/ 	.word	0x000000ff
        /*0198*/ 	.word	0x00000000
        /*019c*/ 	.short	0x010a
        /*019e*/ 	.byte	0x0d
	.zero		1


	//   ....[4]....
        /*01a0*/ 	.word	0x00003d00
        /*01a4*/ 	.word	0x000000ff
        /*01a8*/ 	.word	0x00002000
        /*01ac*/ 	.short	0x0108
        /*01ae*/ 	.byte	0x12
	.zero		1


	//   ....[5]....
        /*01b0*/ 	.word	0x00003d50
        /*01b4*/ 	.word	0x000000ff
        /*01b8*/ 	.word	0x00002008
        /*01bc*/ 	.short	0x0108
        /*01be*/ 	.byte	0x12
	.zero		1


	//   ....[6]....
        /*01c0*/ 	.word	0x00005470
        /*01c4*/ 	.word	0x000000ff
        /*01c8*/ 	.word	0x00000000
        /*01cc*/ 	.short	0x010a
        /*01ce*/ 	.byte	0x0d
	.zero		1


	//   ....[7]....
        /*01d0*/ 	.word	0x000054a0
        /*01d4*/ 	.word	0x000000ff
        /*01d8*/ 	.word	0x00000000
        /*01dc*/ 	.short	0x010a
        /*01de*/ 	.byte	0x0d
	.zero		1


	//----- nvinfo : EIATTR_NUM_MBARRIERS
	.align		4
.L_56:
        /*01e0*/ 	.byte	0x03, 0x38
        /*01e2*/ 	.short	0x0002


	//----- nvinfo : EIATTR_EXIT_INSTR_OFFSETS
	.align		4
        /*01e4*/ 	.byte	0x04, 0x1c
        /*01e6*/ 	.short	(.L_58 - .L_57)


	//   ....[0]....
.L_57:
        /*01e8*/ 	.word	0x00005460


	//----- nvinfo : EIATTR_REQNTID
	.align		4
.L_58:
        /*01ec*/ 	.byte	0x04, 0x10
        /*01ee*/ 	.short	(.L_60 - .L_59)
.L_59:
        /*01f0*/ 	.word	0x00000080
        /*01f4*/ 	.word	0x00000001
        /*01f8*/ 	.word	0x00000001


	//----- nvinfo : EIATTR_CRS_STACK_SIZE
	.align		4
.L_60:
        /*01fc*/ 	.byte	0x04, 0x1e
        /*01fe*/ 	.short	(.L_62 - .L_61)
.L_61:
        /*0200*/ 	.word	0x00000000


	//----- nvinfo : EIATTR_CBANK_PARAM_SIZE
	.align		4
.L_62:
        /*0204*/ 	.byte	0x03, 0x19
        /*0206*/ 	.short	0x0050


	//----- nvinfo : EIATTR_PARAM_CBANK
	.align		4
        /*0208*/ 	.byte	0x04, 0x0a
        /*020a*/ 	.short	(.L_64 - .L_63)
	.align		4
.L_63:
        /*020c*/ 	.word	index@(.nv.constant0.matmul_kernel)
        /*0210*/ 	.short	0x0380
        /*0212*/ 	.short	0x0050


	//----- nvinfo : EIATTR_SW_WAR
	.align		4
.L_64:
        /*0214*/ 	.byte	0x04, 0x36
        /*0216*/ 	.short	(.L_66 - .L_65)
.L_65:
        /*0218*/ 	.word	0x00000008
.L_66:


//--------------------- .nv.compat                --------------------------
	.section	.nv.compat,"",@"SHT_CUDA_COMPAT_INFO"
	.align	4
        /*0000*/ 	.byte	0x02, 0x02, 0x02, 0x00, 0x02, 0x05, 0x05, 0x00, 0x02, 0x03, 0x00, 0x00, 0x02, 0x06, 0x01, 0x00


//--------------------- .nv.callgraph             --------------------------
	.section	.nv.callgraph,"",@"SHT_CUDA_CALLGRAPH"
	.align	4
	.sectionentsize	8
	.align		4
        /*0000*/ 	.word	0x00000000
	.align		4
        /*0004*/ 	.word	0xffffffff
	.align		4
        /*0008*/ 	.word	0x00000000
	.align		4
        /*000c*/ 	.word	0xfffffffe
	.align		4
        /*0010*/ 	.word	0x00000000
	.align		4
        /*0014*/ 	.word	0xfffffffd
	.align		4
        /*0018*/ 	.word	0x00000000
	.align		4
        /*001c*/ 	.word	0xfffffffc


//--------------------- .text.matmul_kernel       --------------------------
	.section	.text.matmul_kernel,"ax",@progbits
	.align	128
        .global         matmul_kernel
        .type           matmul_kernel,@function
        .size           matmul_kernel,(.L_x_20 - matmul_kernel)
        .other          matmul_kernel,@"STO_CUDA_ENTRY STV_DEFAULT"
matmul_kernel:
.text.matmul_kernel:
[----:B------:R-:W0:Y:S01]  /*0000*/  LDC R1, c[0x0][0x37c] ;  /* 0x0000df00ff017b82 */ /* 0x000e220000000800 */
[----:B------:R-:W1:Y:S01]  /*0010*/  S2R R36, SR_TID.X ;  /* 0x0000000000247919 */ /* 0x000e620000002100 */
[----:B------:R-:W2:Y:S01]  /*0020*/  LDCU.64 UR20, c[0x0][0x358] ;  /* 0x00006b00ff1477ac */ /* 0x000ea20008000a00 */
[----:B-1----:R-:W-:-:S13]  /*0030*/  ISETP.GE.U32.AND P0, PT, R36, 0x20, PT ;  /* 0x000000202400780c */ /* 0x002fda0003f06070 */
[----:B------:R-:W-:Y:S02]  /*0040*/  VOTEU.ANY UP0, P0 ;  /* 0x0000000000ff7886 */ /* 0x000fe40000000100 */
[----:B0-2---:R-:W-:Y:S05]  /*0050*/  BRA.U UP0, `(.L_x_0) ;  /* 0x0000000100b87547 */ /* 0x005fea000b800000 */
[----:B------:R-:W0:Y:S01]  /*0060*/  S2UR UR6, SR_CgaCtaId ;  /* 0x00000000000679c3 */ /* 0x000e220000008800 */
[----:B------:R-:W-:Y:S01]  /*0070*/  NOP ;  /* 0x0000000000007918 */ /* 0x000fe20000000000 */
[----:B------:R-:W-:Y:S02]  /*0080*/  UMOV UR4, 0x40 ;  /* 0x0000004000047882 */ /* 0x000fe40000000000 */
[----:B0-----:R-:W-:-:S09]  /*0090*/  ULEA UR4, UR6, UR4, 0x18 ;  /* 0x0000000406047291 */ /* 0x001fd2000f8ec0ff */
[----:B------:R-:W0:Y:S01]  /*00a0*/  LDS.U8 R0, [UR4] ;  /* 0x00000004ff007984 */ /* 0x000e220008000000 */
[----:B------:R-:W-:Y:S02]  /*00b0*/  UMOV UR4, 0x400 ;  /* 0x0000040000047882 */ /* 0x000fe40000000000 */
[----:B------:R-:W-:Y:S01]  /*00c0*/  ULEA UR4, UR6, UR4, 0x18 ;  /* 0x0000000406047291 */ /* 0x000fe2000f8ec0ff */
[----:B0-----:R-:W-:-:S13]  /*00d0*/  ISETP.NE.AND P0, PT, R0, RZ, PT ;  /* 0x000000ff0000720c */ /* 0x001fda0003f05270 */
[----:B------:R-:W-:Y:S05]  /*00e0*/  @P0 BRA `(.L_x_1) ;  /* 0x00000000007c0947 */ /* 0x000fea0003800000 */
[----:B------:R-:W-:-:S13]  /*00f0*/  ELECT P0, URZ, PT ;  /* 0x0000000000ff782f */ /* 0x000fda0003800000 */
[----:B------:R-:W-:Y:S05]  /*0100*/  @!P0 BRA `(.L_x_2) ;  /* 0x0000000000848947 */ /* 0x000fea0003800000 */
[----:B------:R-:W-:Y:S01]  /*0110*/  UMOV UR5, 0x2 ;  /* 0x0000000200057882 */ /* 0x000fe20000000000 */
[----:B------:R-:W-:Y:S02]  /*0120*/  IMAD.MOV.U32 R4, RZ, RZ, 0x1 ;  /* 0x00000001ff047424 */ /* 0x000fe400078e00ff */
[----:B------:R-:W-:Y:S02]  /*0130*/  IMAD.MOV.U32 R5, RZ, RZ, 0x3 ;  /* 0x00000003ff057424 */ /* 0x000fe400078e00ff */
[----:B------:R-:W-:Y:S04]  /*0140*/  DEPBAR.LE SB0, 0x36 ;  /* 0x00008d800000791a */ /* 0x000fe80000000000 */
[----:B------:R-:W0:Y:S02]  /*0150*/  UTCATOMSWS.FIND_AND_SET.ALIGN UP1, UR5, UR5 ;  /* 0x00000005000575e3 */ /* 0x000e240008020800 */
[----:B0-----:R-:W-:-:S04]  /*0160*/  PLOP3.LUT P0, PT, PT, PT, UP1, 0x80, 0x8 ;  /* 0x000000000008781c */ /* 0x001fc80003f0f018 */
[----:B------:R-:W-:-:S04]  /*0170*/  SEL R0, RZ, 0xffffffff, !P0 ;  /* 0xffffffffff007807 */ /* 0x000fc80004000000 */
[----:B------:R-:W-:Y:S01]  /*0180*/  ISETP.NE.AND P0, PT, R0, RZ, PT ;  /* 0x000000ff0000720c */ /* 0x000fe20003f05270 */
[----:B------:R-:W-:-:S12]  /*0190*/  IMAD.U32 R0, RZ, RZ, UR5 ;  /* 0x00000005ff007e24 */ /* 0x000fd8000f8e00ff */
[----:B------:R-:W-:Y:S05]  /*01a0*/  @P0 BRA `(.L_x_3) ;  /* 0x0000000000240947 */ /* 0x000fea0003800000 */
.L_x_4:
[----:B------:R-:W-:Y:S05]  /*01b0*/  NANOSLEEP 0x64 ;  /* 0x000000640000795d */ /* 0x000fea0003800000 */
[----:B------:R-:W-:-:S05]  /*01c0*/  UMOV UR5, 0x2 ;  /* 0x0000000200057882 */ /* 0x000fca0000000000 */
[----:B------:R-:W-:Y:S04]  /*01d0*/  DEPBAR.LE SB0, 0x36 ;  /* 0x00008d800000791a */ /* 0x000fe80000000000 */
[----:B------:R-:W0:Y:S02]  /*01e0*/  UTCATOMSWS.FIND_AND_SET.ALIGN UP1, UR5, UR5 ;  /* 0x00000005000575e3 */ /* 0x000e240008020800 */
[----:B0-----:R-:W-:-:S04]  /*01f0*/  PLOP3.LUT P0, PT, PT, PT, UP1, 0x80, 0x8 ;  /* 0x000000000008781c */ /* 0x001fc80003f0f018 */
[----:B------:R-:W-:-:S04]  /*0200*/  SEL R0, RZ, 0xffffffff, !P0 ;  /* 0xffffffffff007807 */ /* 0x000fc80004000000 */
[----:B------:R-:W-:Y:S01]  /*0210*/  ISETP.NE.AND P0, PT, R0, RZ, PT ;  /* 0x000000ff0000720c */ /* 0x000fe20003f05270 */
[----:B------:R-:W-:-:S12]  /*0220*/  IMAD.U32 R0, RZ, RZ, UR5 ;  /* 0x00000005ff007e24 */ /* 0x000fd8000f8e00ff */
[----:B------:R-:W-:Y:S05]  /*0230*/  @!P0 BRA `(.L_x_4) ;  /* 0xfffffffc00dc8947 */ /* 0x000fea000383ffff */
.L_x_3:
[C---:B------:R-:W-:Y:S01]  /*0240*/  VIADD R3, R0.reuse, 0x10 ;  /* 0x0000001000037836 */ /* 0x040fe20000000000 */
[----:B------:R-:W-:Y:S01]  /*0250*/  UMOV UR5, 0x50 ;  /* 0x0000005000057882 */ /* 0x000fe20000000000 */
[----:B------:R-:W-:Y:S01]  /*0260*/  SHF.L.U32 R2, R5, R0, RZ ;  /* 0x0000000005027219 */ /* 0x000fe200000006ff */
[----:B------:R-:W-:Y:S01]  /*0270*/  ULEA UR5, UR6, UR5, 0x18 ;  /* 0x0000000506057291 */ /* 0x000fe2000f8ec0ff */
[----:B------:R-:W-:Y:S01]  /*0280*/  IMAD.SHL.U32 R0, R0, 0x20, RZ ;  /* 0x0000002000007824 */ /* 0x000fe200078e00ff */
[----:B------:R-:W-:-:S04]  /*0290*/  SHF.L.U32 R3, R4, R3, RZ ;  /* 0x0000000304037219 */ /* 0x000fc800000006ff */
[----:B------:R-:W-:-:S05]  /*02a0*/  LOP3.LUT R2, R3, R2, RZ, 0xfc, !PT ;  /* 0x0000000203027212 */ /* 0x000fca00078efcff */
[----:B------:R0:W-:Y:S04]  /*02b0*/  ATOMS.OR RZ, [UR5], R2 ;  /* 0x00000002ffff798c */ /* 0x0001e8000b000005 */
[----:B------:R0:W-:Y:S01]  /*02c0*/  STS [UR4], R0 ;  /* 0x00000000ff007988 */ /* 0x0001e20008000804 */
[----:B------:R-:W-:Y:S05]  /*02d0*/  BRA `(.L_x_2) ;  /* 0x0000000000107947 */ /* 0x000fea0003800000 */
.L_x_1:
[----:B------:R-:W-:Y:S01]  /*02e0*/  IMAD.MOV.U32 R0, RZ, RZ, -0x1 ;  /* 0xffffffffff007424 */ /* 0x000fe200078e00ff */
[----:B------:R-:W-:-:S04]  /*02f0*/  MOV R2, 0x320 ;  /* 0x0000032000027802 */ /* 0x000fc80000000f00 */
[----:B------:R0:W-:Y:S03]  /*0300*/  STS [UR4], R0 ;  /* 0x00000000ff007988 */ /* 0x0001e60008000804 */
[----:B0-----:R-:W-:Y:S05]  /*0310*/  CALL.REL.NOINC `($__internal_1_$__cuda_sm10x_tcgen05_guardrail_trap_phase_invalid_during_alloc) ;  /* 0x0000005000787944 */ /* 0x001fea0003c00000 */
.L_x_2:
[----:B------:R-:W-:Y:S05]  /*0320*/  WARPSYNC.ALL ;  /* 0x0000000000007948 */ /* 0x000fea0003800000 */
[----:B------:R-:W-:Y:S01]  /*0330*/  NOP ;  /* 0x0000000000007918 */ /* 0x000fe20000000000 */
.L_x_0:
[----:B------:R-:W1:Y:S08]  /*0340*/  LDC.64 R78, c[0x0][0x398] ;  /* 0x0000e600ff4e7b82 */ /* 0x000e700000000a00 */
[----:B------:R-:W2:Y:S02]  /*0350*/  S2UR UR5, SR_CgaSize ;  /* 0x00000000000579c3 */ /* 0x000ea40000008a00 */
[----:B--2---:R-:W-:-:S12]  /*0360*/  UIMAD UR5, UR5, -0xa0, URZ ;  /* 0xffffff60050578a4 */ /* 0x004fd8000f8e02ff */
[----:B------:R-:W2:Y:S01]  /*0370*/  LDCU UR5, c[0x0][UR5+0x2b0] ;  /* 0x00005600050577ac */ /* 0x000ea20008000800 */
[----:B------:R-:W-:Y:S02]  /*0380*/  SHF.R.U32.HI R86, RZ, 0x5, R36 ;  /* 0x00000005ff567819 */ /* 0x000fe40000011624 */
[----:B------:R-:W-:Y:S01]  /*0390*/  PRMT R119, RZ, 0x7610, R119 ;  /* 0x00007610ff777816 */ /* 0x000fe20000000077 */
[----:B------:R-:W3:Y:S01]  /*03a0*/  LDCU.64 UR14, c[0x0][0x3a8] ;  /* 0x00007500ff0e77ac */ /* 0x000ee20008000a00 */
[----:B------:R-:W4:Y:S01]  /*03b0*/  S2UR UR4, SR_CTAID.X ;  /* 0x00000000000479c3 */ /* 0x000f220000002500 */
[----:B------:R-:W0:Y:S01]  /*03c0*/  LDCU UR7, c[0x0][0x3a4] ;  /* 0x00007480ff0777ac */ /* 0x000e220008000800 */
[----:B------:R-:W0:Y:S06]  /*03d0*/  LDCU.128 UR24, c[0x0][0x380] ;  /* 0x00007000ff1877ac */ /* 0x000e2c0008000c00 */
[----:B------:R-:W5:Y:S01]  /*03e0*/  LDC R93, c[0x0][0x3a0] ;  /* 0x0000e800ff5d7b82 */ /* 0x000f620000000800 */
[----:B------:R-:W-:Y:S01]  /*03f0*/  UMOV UR6, 0x1 ;  /* 0x0000000100067882 */ /* 0x000fe20000000000 */
[----:B01----:R-:W-:Y:S01]  /*0400*/  VIADD R0, R79, 0x7f ;  /* 0x0000007f4f007836 */ /* 0x003fe20000000000 */
[----:B------:R-:W-:-:S02]  /*0410*/  IABS R11, R78 ;  /* 0x0000004e000b7213 */ /* 0x000fc40000000000 */
[----:B------:R-:W-:Y:S02]  /*0420*/  IABS R84, R79 ;  /* 0x0000004f00547213 */ /* 0x000fe40000000000 */
[----:B------:R-:W-:Y:S02]  /*0430*/  SHF.R.S32.HI R3, RZ, 0x1f, R0 ;  /* 0x0000001fff037819 */ /* 0x000fe40000011400 */
[----:B----4-:R-:W-:Y:S01]  /*0440*/  I2FP.F32.U32 R5, UR4 ;  /* 0x0000000400057c45 */ /* 0x010fe20008201000 */
[----:B------:R-:W-:Y:S01]  /*0450*/  UMOV UR4, 0x400 ;  /* 0x0000040000047882 */ /* 0x000fe20000000000 */
[----:B------:R-:W-:-:S03]  /*0460*/  LEA.HI R3, R3, R0, RZ, 0x7 ;  /* 0x0000000003037211 */ /* 0x000fc600078f38ff */
[----:B--2---:R-:W-:Y:S01]  /*0470*/  FMUL R5, R5, UR5 ;  /* 0x0000000505057c20 */ /* 0x004fe20008400000 */
[----:B------:R-:W-:Y:S01]  /*0480*/  SHF.R.S32.HI R3, RZ, 0x7, R3 ;  /* 0x00000007ff037819 */ /* 0x000fe20000011403 */
[----:B------:R-:W0:Y:S04]  /*0490*/  S2UR UR5, SR_CgaCtaId ;  /* 0x00000000000579c3 */ /* 0x000e280000008800 */
[----:B------:R-:W-:Y:S01]  /*04a0*/  IMAD.SHL.U32 R4, R3, 0x8, RZ ;  /* 0x0000000803047824 */ /* 0x000fe200078e00ff */
[----:B------:R-:W-:Y:S04]  /*04b0*/  F2I.U32.TRUNC.NTZ R5, R5 ;  /* 0x0000000500057305 */ /* 0x000fe8000020f000 */
[----:B------:R-:W-:-:S04]  /*04c0*/  IABS R7, R4 ;  /* 0x0000000400077213 */ /* 0x000fc80000000000 */
[----:B------:R-:W1:Y:S01]  /*04d0*/  I2F.RP R0, R7 ;  /* 0x0000000700007306 */ /* 0x000e620000209400 */
[----:B0-----:R-:W-:Y:S02]  /*04e0*/  ULEA UR18, UR5, UR4, 0x18 ;  /* 0x0000000405127291 */ /* 0x001fe4000f8ec0ff */
[----:B------:R-:W-:-:S05]  /*04f0*/  USHF.L.U32 UR4, UR5, 0x5, URZ ;  /* 0x0000000505047899 */ /* 0x000fca00080006ff */
[----:B-1----:R-:W0:Y:S01]  /*0500*/  MUFU.RCP R0, R0 ;  /* 0x0000000000007308 */ /* 0x002e220000001000 */
[----:B------:R-:W-:Y:S02]  /*0510*/  USHF.L.U32 UR22, UR5, 0x6, URZ ;  /* 0x0000000605167899 */ /* 0x000fe400080006ff */
[----:B------:R-:W-:-:S04]  /*0520*/  UIADD3 UR10, UPT, UPT, UR18, 0x2000, URZ ;  /* 0x00002000120a7890 */ /* 0x000fc8000fffe0ff */
[----:B------:R-:W-:Y:S02]  /*0530*/  VIADD R80, R86, UR22 ;  /* 0x0000001656507c36 */ /* 0x000fe40008000000 */
[----:B0-----:R-:W-:Y:S01]  /*0540*/  VIADD R2, R0, 0xffffffe ;  /* 0x0ffffffe00027836 */ /* 0x001fe20000000000 */
[----:B------:R-:W-:-:S03]  /*0550*/  IABS R0, R5 ;  /* 0x0000000500007213 */ /* 0x000fc60000000000 */
[----:B------:R0:W1:Y:S02]  /*0560*/  F2I.FTZ.U32.TRUNC.NTZ R3, R2 ;  /* 0x0000000200037305 */ /* 0x000064000021f000 */
[----:B0-----:R-:W-:Y:S02]  /*0570*/  IMAD.MOV.U32 R2, RZ, RZ, RZ ;  /* 0x000000ffff027224 */ /* 0x001fe400078e00ff */
[----:B-1----:R-:W-:-:S04]  /*0580*/  IMAD.MOV R6, RZ, RZ, -R3 ;  /* 0x000000ffff067224 */ /* 0x002fc800078e0a03 */
[----:B------:R-:W-:Y:S01]  /*0590*/  IMAD R9, R6, R7, RZ ;  /* 0x0000000706097224 */ /* 0x000fe200078e02ff */
[----:B------:R-:W-:-:S03]  /*05a0*/  IABS R6, R4 ;  /* 0x0000000400067213 */ /* 0x000fc60000000000 */
[----:B------:R-:W-:-:S04]  /*05b0*/  IMAD.HI.U32 R3, R3, R9, R2 ;  /* 0x0000000903037227 */ /* 0x000fc800078e0002 */
[----:B------:R-:W-:Y:S02]  /*05c0*/  IMAD.MOV R2, RZ, RZ, -R6 ;  /* 0x000000ffff027224 */ /* 0x000fe400078e0a06 */
[----:B------:R-:W-:-:S04]  /*05d0*/  IMAD.HI.U32 R3, R3, R0, RZ ;  /* 0x0000000003037227 */ /* 0x000fc800078e00ff */
[----:B------:R-:W-:Y:S01]  /*05e0*/  IMAD R0, R3, R2, R0 ;  /* 0x0000000203007224 */ /* 0x000fe200078e0200 */
[----:B------:R-:W-:Y:S04]  /*05f0*/  BAR.SYNC.DEFER_BLOCKING 0x0 ;  /* 0x0000000000007b1d */ /* 0x000fe80000010000 */
[----:B------:R-:W-:-:S13]  /*0600*/  ISETP.GT.U32.AND P1, PT, R7, R0, PT ;  /* 0x000000000700720c */ /* 0x000fda0003f24070 */
[----:B------:R-:W-:Y:S02]  /*0610*/  @!P1 IMAD.IADD R0, R0, 0x1, -R7 ;  /* 0x0000000100009824 */ /* 0x000fe400078e0a07 */
[----:B------:R-:W-:Y:S01]  /*0620*/  @!P1 VIADD R3, R3, 0x1 ;  /* 0x0000000103039836 */ /* 0x000fe20000000000 */
[----:B------:R-:W-:Y:S02]  /*0630*/  ISETP.NE.AND P1, PT, R4, RZ, PT ;  /* 0x000000ff0400720c */ /* 0x000fe40003f25270 */
[----:B------:R-:W-:Y:S02]  /*0640*/  ISETP.GE.U32.AND P0, PT, R0, R7, PT ;  /* 0x000000070000720c */ /* 0x000fe40003f06070 */
[----:B------:R-:W-:-:S04]  /*0650*/  LOP3.LUT R0, R5, R4, RZ, 0x3c, !PT ;  /* 0x0000000405007212 */ /* 0x000fc800078e3cff */
[----:B------:R-:W-:Y:S01]  /*0660*/  ISETP.GE.AND P2, PT, R0, RZ, PT ;  /* 0x000000ff0000720c */ /* 0x000fe20003f46270 */
[----:B------:R-:W-:-:S06]  /*0670*/  VIADD R0, R78, 0x7f ;  /* 0x0000007f4e007836 */ /* 0x000fcc0000000000 */
[----:B------:R-:W-:-:S04]  /*0680*/  @P0 VIADD R3, R3, 0x1 ;  /* 0x0000000103030836 */ /* 0x000fc80000000000 */
[----:B------:R-:W-:Y:S01]  /*0690*/  IMAD.MOV.U32 R2, RZ, RZ, R3 ;  /* 0x000000ffff027224 */ /* 0x000fe200078e0003 */
[----:B------:R-:W-:-:S03]  /*06a0*/  SHF.R.S32.HI R3, RZ, 0x1f, R0 ;  /* 0x0000001fff037819 */ /* 0x000fc60000011400 */
[----:B------:R-:W-:Y:S01]  /*06b0*/  @!P2 IMAD.MOV R2, RZ, RZ, -R2 ;  /* 0x000000ffff02a224 */ /* 0x000fe200078e0a02 */
[----:B------:R-:W-:Y:S02]  /*06c0*/  @!P1 LOP3.LUT R2, RZ, R4, RZ, 0x33, !PT ;  /* 0x00000004ff029212 */ /* 0x000fe400078e33ff */
[----:B------:R-:W-:-:S03]  /*06d0*/  LEA.HI R3, R3, R0, RZ, 0x7 ;  /* 0x0000000003037211 */ /* 0x000fc600078f38ff */
[----:B------:R-:W-:Y:S02]  /*06e0*/  IMAD.SHL.U32 R8, R2, 0x8, RZ ;  /* 0x0000000802087824 */ /* 0x000fe400078e00ff */
[----:B------:R-:W-:-:S03]  /*06f0*/  IMAD.MOV R2, RZ, RZ, -R2 ;  /* 0x000000ffff027224 */ /* 0x000fc600078e0a02 */
[----:B------:R-:W-:Y:S01]  /*0700*/  LEA.HI.SX32 R3, R3, -R8, 0x19 ;  /* 0x8000000803037211 */ /* 0x000fe200078fcaff */
[----:B------:R-:W-:-:S03]  /*0710*/  IMAD R10, R4, R2, R5 ;  /* 0x00000002040a7224 */ /* 0x000fc600078e0205 */
[----:B------:R-:W-:Y:S02]  /*0720*/  VIMNMX R13, PT, PT, R3, 0x8, PT ;  /* 0x00000008030d7848 */ /* 0x000fe40003fe0100 */
[----:B------:R-:W-:Y:S02]  /*0730*/  IABS R9, R10 ;  /* 0x0000000a00097213 */ /* 0x000fe40000000000 */
[-C--:B------:R-:W-:Y:S02]  /*0740*/  IABS R7, R13.reuse ;  /* 0x0000000d00077213 */ /* 0x080fe40000000000 */
[----:B------:R-:W-:Y:S02]  /*0750*/  IABS R4, R13 ;  /* 0x0000000d00047213 */ /* 0x000fe40000000000 */
[----:B------:R-:W0:Y:S08]  /*0760*/  I2F.RP R0, R7 ;  /* 0x0000000700007306 */ /* 0x000e300000209400 */
[----:B0-----:R-:W0:Y:S02]  /*0770*/  MUFU.RCP R0, R0 ;  /* 0x0000000000007308 */ /* 0x001e240000001000 */
[----:B0-----:R-:W-:-:S02]  /*0780*/  VIADD R3, R0, 0xffffffe ;  /* 0x0ffffffe00037836 */ /* 0x001fc40000000000 */
[----:B------:R-:W-:-:S04]  /*0790*/  IMAD.MOV R0, RZ, RZ, -R4 ;  /* 0x000000ffff007224 */ /* 0x000fc800078e0a04 */
[----:B------:R-:W0:Y:S02]  /*07a0*/  F2I.FTZ.U32.TRUNC.NTZ R3, R3 ;  /* 0x0000000300037305 */ /* 0x000e24000021f000 */
[----:B0-----:R-:W-:-:S04]  /*07b0*/  IMAD.MOV R6, RZ, RZ, -R3 ;  /* 0x000000ffff067224 */ /* 0x001fc800078e0a03 */
[----:B------:R-:W-:Y:S02]  /*07c0*/  IMAD.MOV.U32 R2, RZ, RZ, R6 ;  /* 0x000000ffff027224 */ /* 0x000fe400078e0006 */
[----:B------:R-:W0:Y:S02]  /*07d0*/  I2F.RP R6, R84 ;  /* 0x0000005400067306 */ /* 0x000e240000209400 */
[----:B------:R-:W-:Y:S02]  /*07e0*/  IMAD R5, R2, R7, RZ ;  /* 0x0000000702057224 */ /* 0x000fe400078e02ff */
[----:B------:R-:W-:-:S04]  /*07f0*/  IMAD.MOV.U32 R2, RZ, RZ, RZ ;  /* 0x000000ffff027224 */ /* 0x000fc800078e00ff */
[----:B------:R-:W-:Y:S02]  /*0800*/  IMAD.HI.U32 R2, R3, R5, R2 ;  /* 0x0000000503027227 */ /* 0x000fe400078e0002 */
[----:B------:R-:W1:Y:S04]  /*0810*/  I2F.RP R3, R11 ;  /* 0x0000000b00037306 */ /* 0x000e680000209400 */
[----:B------:R-:W-:-:S04]  /*0820*/  IMAD.HI.U32 R2, R2, R9, RZ ;  /* 0x0000000902027227 */ /* 0x000fc800078e00ff */
[----:B------:R-:W-:Y:S01]  /*0830*/  IMAD R0, R2, R0, R9 ;  /* 0x0000000002007224 */ /* 0x000fe200078e0209 */
[----:B0-----:R-:W0:Y:S01]  /*0840*/  MUFU.RCP R6, R6 ;  /* 0x0000000600067308 */ /* 0x001e220000001000 */
[----:B------:R-:W-:-:S03]  /*0850*/  IMAD.U32 R9, RZ, RZ, UR4 ;  /* 0x00000004ff097e24 */ /* 0x000fc6000f8e00ff */
[----:B------:R-:W-:-:S04]  /*0860*/  ISETP.GT.U32.AND P1, PT, R7, R0, PT ;  /* 0x000000000700720c */ /* 0x000fc80003f24070 */
[----:B-1----:R-:W1:Y:S09]  /*0870*/  MUFU.RCP R3, R3 ;  /* 0x0000000300037308 */ /* 0x002e720000001000 */
[----:B------:R-:W-:Y:S02]  /*0880*/  @!P1 IMAD.IADD R0, R0, 0x1, -R7 ;  /* 0x0000000100009824 */ /* 0x000fe400078e0a07 */
[----:B------:R-:W-:Y:S01]  /*0890*/  @!P1 VIADD R2, R2, 0x1 ;  /* 0x0000000102029836 */ /* 0x000fe20000000000 */
[----:B------:R-:W-:-:S02]  /*08a0*/  ISETP.NE.AND P1, PT, R13, RZ, PT ;  /* 0x000000ff0d00720c */ /* 0x000fc40003f25270 */
[----:B------:R-:W-:Y:S01]  /*08b0*/  ISETP.GE.U32.AND P0, PT, R0, R7, PT ;  /* 0x000000070000720c */ /* 0x000fe20003f06070 */
[----:B0-----:R-:W-:Y:S01]  /*08c0*/  VIADD R7, R6, 0xffffffe ;  /* 0x0ffffffe06077836 */ /* 0x001fe20000000000 */
[----:B------:R-:W-:Y:S01]  /*08d0*/  LOP3.LUT R0, R10, R13, RZ, 0x3c, !PT ;  /* 0x0000000d0a007212 */ /* 0x000fe200078e3cff */
[----:B-1----:R-:W-:Y:S02]  /*08e0*/  VIADD R4, R3, 0xffffffe ;  /* 0x0ffffffe03047836 */ /* 0x002fe40000000000 */
[----:B------:R-:W-:Y:S01]  /*08f0*/  IMAD.MOV.U32 R6, RZ, RZ, RZ ;  /* 0x000000ffff067224 */ /* 0x000fe200078e00ff */
[----:B------:R-:W-:Y:S01]  /*0900*/  ISETP.GE.AND P2, PT, R0, RZ, PT ;  /* 0x000000ff0000720c */ /* 0x000fe20003f46270 */
[----:B------:R0:W1:Y:S06]  /*0910*/  F2I.FTZ.U32.TRUNC.NTZ R5, R4 ;  /* 0x0000000400057305 */ /* 0x00006c000021f000 */
[----:B------:R-:W-:-:S02]  /*0920*/  @P0 VIADD R2, R2, 0x1 ;  /* 0x0000000102020836 */ /* 0x000fc40000000000 */
[----:B------:R-:W2:Y:S01]  /*0930*/  F2I.FTZ.U32.TRUNC.NTZ R7, R7 ;  /* 0x0000000700077305 */ /* 0x000ea2000021f000 */
[----:B0-----:R-:W-:Y:S02]  /*0940*/  IMAD.MOV.U32 R4, RZ, RZ, RZ ;  /* 0x000000ffff047224 */ /* 0x001fe400078e00ff */
[----:B------:R-:W-:Y:S01]  /*0950*/  IMAD.MOV.U32 R12, RZ, RZ, R2 ;  /* 0x000000ffff0c7224 */ /* 0x000fe200078e0002 */
[----:B------:R-:W-:-:S03]  /*0960*/  LOP3.LUT R2, R36, 0x3f, RZ, 0xc0, !PT ;  /* 0x0000003f24027812 */ /* 0x000fc600078ec0ff */
[----:B------:R-:W-:Y:S01]  /*0970*/  @!P2 IMAD.MOV R12, RZ, RZ, -R12 ;  /* 0x000000ffff0ca224 */ /* 0x000fe200078e0a0c */
[----:B------:R-:W-:Y:S01]  /*0980*/  @!P1 LOP3.LUT R12, RZ, R13, RZ, 0x33, !PT ;  /* 0x0000000dff0c9212 */ /* 0x000fe200078e33ff */
[----:B-1----:R-:W-:Y:S01]  /*0990*/  IMAD.MOV R3, RZ, RZ, -R5 ;  /* 0x000000ffff037224 */ /* 0x002fe200078e0a05 */
[----:B------:R-:W-:-:S03]  /*09a0*/  LOP3.LUT R9, R2, 0x40, R9, 0xf8, !PT ;  /* 0x0000004002097812 */ /* 0x000fc600078ef809 */
[----:B------:R-:W-:Y:S02]  /*09b0*/  IMAD.MOV R0, RZ, RZ, -R12 ;  /* 0x000000ffff007224 */ /* 0x000fe400078e0a0c */
[----:B------:R-:W-:Y:S02]  /*09c0*/  IMAD.MOV.U32 R2, RZ, RZ, R3 ;  /* 0x000000ffff027224 */ /* 0x000fe400078e0003 */
[----:B------:R-:W-:Y:S02]  /*09d0*/  IMAD R0, R13, R0, R10 ;  /* 0x000000000d007224 */ /* 0x000fe400078e020a */
[----:B--2---:R-:W-:Y:S01]  /*09e0*/  IMAD.MOV R81, RZ, RZ, -R7 ;  /* 0x000000ffff517224 */ /* 0x004fe200078e0a07 */
[----:B------:R-:W0:Y:S01]  /*09f0*/  LDS R10, [UR18] ;  /* 0x00000012ff0a7984 */ /* 0x000e220008000800 */
[----:B------:R-:W-:Y:S02]  /*0a00*/  IMAD.IADD R0, R8, 0x1, R0 ;  /* 0x0000000108007824 */ /* 0x000fe400078e0200 */
[----:B------:R-:W-:-:S02]  /*0a10*/  IMAD.SHL.U32 R3, R12, 0x80, RZ ;  /* 0x000000800c037824 */ /* 0x000fc400078e00ff */
[----:B------:R-:W-:Y:S02]  /*0a20*/  IMAD R13, R2, R11, RZ ;  /* 0x0000000b020d7224 */ /* 0x000fe400078e02ff */
[----:B------:R-:W-:Y:S01]  /*0a30*/  IMAD R2, R0, 0x80, R9 ;  /* 0x0000008000027824 */ /* 0x000fe200078e0209 */
[----:B------:R-:W-:Y:S01]  /*0a40*/  LOP3.LUT R80, R3, 0x43, R80, 0xf8, !PT ;  /* 0x0000004303507812 */ /* 0x000fe200078ef850 */
[----:B------:R-:W-:Y:S02]  /*0a50*/  IMAD R81, R81, R84, RZ ;  /* 0x0000005451517224 */ /* 0x000fe400078e02ff */
[----:B------:R-:W-:Y:S01]  /*0a60*/  IMAD.HI.U32 R4, R5, R13, R4 ;  /* 0x0000000d05047227 */ /* 0x000fe200078e0004 */
[----:B------:R-:W-:Y:S02]  /*0a70*/  IABS R0, R2 ;  /* 0x0000000200007213 */ /* 0x000fe40000000000 */
[----:B------:R-:W-:Y:S01]  /*0a80*/  IABS R25, R80 ;  /* 0x0000005000197213 */ /* 0x000fe20000000000 */
[----:B------:R-:W-:Y:S01]  /*0a90*/  IMAD.HI.U32 R81, R7, R81, R6 ;  /* 0x0000005107517227 */ /* 0x000fe200078e0006 */
[----:B------:R-:W-:-:S02]  /*0aa0*/  LOP3.LUT R32, R80, 0x4, RZ, 0xfc, !PT ;  /* 0x0000000450207812 */ /* 0x000fc400078efcff */
[C---:B------:R-:W-:Y:S01]  /*0ab0*/  LOP3.LUT R44, R80.reuse, 0x8, RZ, 0xfc, !PT ;  /* 0x00000008502c7812 */ /* 0x040fe200078efcff */
[----:B------:R-:W-:Y:S01]  /*0ac0*/  IMAD.MOV.U32 R7, RZ, RZ, R0 ;  /* 0x000000ffff077224 */ /* 0x000fe200078e0000 */
[----:B------:R-:W-:Y:S01]  /*0ad0*/  IABS R46, R32 ;  /* 0x00000020002e7213 */ /* 0x000fe20000000000 */
[----:B------:R-:W-:Y:S01]  /*0ae0*/  IMAD.HI.U32 R0, R81, R25, RZ ;  /* 0x0000001951007227 */ /* 0x000fe200078e00ff */
[C---:B------:R-:W-:Y:S02]  /*0af0*/  LOP3.LUT R38, R80.reuse, 0xc, RZ, 0xfc, !PT ;  /* 0x0000000c50267812 */ /* 0x040fe400078efcff */
[----:B------:R-:W-:Y:S01]  /*0b00*/  LOP3.LUT R34, R80, 0x14, RZ, 0xfc, !PT ;  /* 0x0000001450227812 */ /* 0x000fe200078efcff */
[----:B------:R-:W-:Y:S01]  /*0b10*/  IMAD.HI.U32 R4, R4, R7, RZ ;  /* 0x0000000704047227 */ /* 0x000fe200078e00ff */
[----:B------:R-:W-:Y:S02]  /*0b20*/  IABS R29, R44 ;  /* 0x0000002c001d7213 */ /* 0x000fe40000000000 */
[----:B------:R-:W-:Y:S01]  /*0b30*/  LOP3.LUT R42, R80, 0x10, RZ, 0xfc, !PT ;  /* 0x00000010502a7812 */ /* 0x000fe200078efcff */
[----:B------:R-:W-:Y:S01]  /*0b40*/  IMAD.MOV R0, RZ, RZ, -R0 ;  /* 0x000000ffff007224 */ /* 0x000fe200078e0a00 */
[----:B------:R-:W-:Y:S01]  /*0b50*/  IABS R47, R38 ;  /* 0x00000026002f7213 */ /* 0x000fe20000000000 */
[----:B------:R-:W-:Y:S01]  /*0b60*/  IMAD.MOV R4, RZ, RZ, -R4 ;  /* 0x000000ffff047224 */ /* 0x000fe200078e0a04 */
[----:B------:R-:W-:Y:S01]  /*0b70*/  IABS R37, R34 ;  /* 0x0000002200257213 */ /* 0x000fe20000000000 */
[----:B------:R-:W-:Y:S01]  /*0b80*/  IMAD R25, R84, R0, R25 ;  /* 0x0000000054197224 */ /* 0x000fe200078e0219 */
[----:B------:R-:W-:Y:S01]  /*0b90*/  IABS R31, R42 ;  /* 0x0000002a001f7213 */ /* 0x000fe20000000000 */
[----:B------:R-:W-:Y:S01]  /*0ba0*/  IMAD R0, R11, R4, R7 ;  /* 0x000000040b007224 */ /* 0x000fe200078e0207 */
[----:B------:R-:W-:Y:S01]  /*0bb0*/  LOP3.LUT R50, R80, 0x20, RZ, 0xfc, !PT ;  /* 0x0000002050327812 */ /* 0x000fe200078efcff */
[----:B------:R-:W-:Y:S01]  /*0bc0*/  IMAD.SHL.U32 R6, R86, 0x200000, RZ ;  /* 0x0020000056067824 */ /* 0x000fe200078e00ff */
[----:B------:R-:W-:Y:S01]  /*0bd0*/  LOP3.LUT R40, R80, 0x18, RZ, 0xfc, !PT ;  /* 0x0000001850287812 */ /* 0x000fe200078efcff */
[----:B------:R-:W-:Y:S01]  /*0be0*/  IMAD.HI.U32 R5, R81, R46, RZ ;  /* 0x0000002e51057227 */ /* 0x000fe200078e00ff */
[----:B------:R-:W-:-:S02]  /*0bf0*/  ISETP.GT.U32.AND P0, PT, R11, R0, PT ;  /* 0x000000000b00720c */ /* 0x000fc40003f04070 */
[----:B------:R-:W-:Y:S01]  /*0c00*/  LOP3.LUT R6, R6, 0x600000, RZ, 0xc0, !PT ;  /* 0x0060000006067812 */ /* 0x000fe200078ec0ff */
[----:B------:R-:W-:Y:S01]  /*0c10*/  IMAD.MOV R5, RZ, RZ, -R5 ;  /* 0x000000ffff057224 */ /* 0x000fe200078e0a05 */
[----:B------:R-:W-:Y:S01]  /*0c20*/  LOP3.LUT R49, R80, 0x28, RZ, 0xfc, !PT ;  /* 0x0000002850317812 */ /* 0x000fe200078efcff */
[C---:B------:R-:W-:Y:S01]  /*0c30*/  IMAD.HI.U32 R4, R81.reuse, R29, RZ ;  /* 0x0000001d51047227 */ /* 0x040fe200078e00ff */
[----:B------:R-:W-:Y:S02]  /*0c40*/  R2UR UR12, R6 ;  /* 0x00000000060c72ca */ /* 0x000fe400000e0000 */
[----:B------:R-:W-:Y:S01]  /*0c50*/  LOP3.LUT R45, R80, 0x38, RZ, 0xfc, !PT ;  /* 0x00000038502d7812 */ /* 0x000fe200078efcff */
[----:B------:R-:W-:Y:S01]  /*0c60*/  IMAD R46, R84, R5, R46 ;  /* 0x00000005542e7224 */ /* 0x000fe200078e022e */
[----:B------:R-:W-:Y:S01]  /*0c70*/  IABS R35, R50 ;  /* 0x0000003200237213 */ /* 0x000fe20000000000 */
[----:B------:R-:W-:Y:S01]  /*0c80*/  IMAD.HI.U32 R5, R81, R47, RZ ;  /* 0x0000002f51057227 */ /* 0x000fe200078e00ff */
[----:B------:R-:W-:-:S02]  /*0c90*/  LOP3.LUT R48, R80, 0x30, RZ, 0xfc, !PT ;  /* 0x0000003050307812 */ /* 0x000fc400078efcff */
[----:B------:R-:W-:Y:S01]  /*0ca0*/  IABS R33, R40 ;  /* 0x0000002800217213 */ /* 0x000fe20000000000 */
[----:B------:R-:W-:Y:S01]  /*0cb0*/  @!P0 IMAD.IADD R0, R0, 0x1, -R11 ;  /* 0x0000000100008824 */ /* 0x000fe200078e0a0b */
[----:B------:R-:W-:Y:S01]  /*0cc0*/  IABS R39, R49 ;  /* 0x0000003100277213 */ /* 0x000fe20000000000 */
[----:B------:R-:W-:Y:S01]  /*0cd0*/  IMAD.HI.U32 R7, R81, R37, RZ ;  /* 0x0000002551077227 */ /* 0x000fe200078e00ff */
[----:B------:R-:W-:Y:S02]  /*0ce0*/  IABS R43, R45 ;  /* 0x0000002d002b7213 */ /* 0x000fe40000000000 */
[----:B------:R-:W-:Y:S01]  /*0cf0*/  ISETP.GT.U32.AND P0, PT, R11, R0, PT ;  /* 0x000000000b00720c */ /* 0x000fe20003f04070 */
[----:B------:R-:W-:Y:S01]  /*0d00*/  IMAD.MOV R4, RZ, RZ, -R4 ;  /* 0x000000ffff047224 */ /* 0x000fe200078e0a04 */
[----:B------:R-:W-:Y:S01]  /*0d10*/  ISETP.GE.AND P1, PT, R2, RZ, PT ;  /* 0x000000ff0200720c */ /* 0x000fe20003f26270 */
[----:B------:R-:W-:Y:S01]  /*0d20*/  IMAD.HI.U32 R6, R81, R31, RZ ;  /* 0x0000001f51067227 */ /* 0x000fe200078e00ff */
[----:B------:R-:W-:-:S02]  /*0d30*/  IABS R41, R48 ;  /* 0x0000003000297213 */ /* 0x000fc40000000000 */
[----:B0-----:R-:W-:Y:S01]  /*0d40*/  R2UR UR19, R10 ;  /* 0x000000000a1372ca */ /* 0x001fe200000e0000 */
[----:B------:R-:W-:Y:S02]  /*0d50*/  IMAD.MOV R5, RZ, RZ, -R5 ;  /* 0x000000ffff057224 */ /* 0x000fe400078e0a05 */
[----:B------:R-:W-:Y:S02]  /*0d60*/  IMAD.MOV R7, RZ, RZ, -R7 ;  /* 0x000000ffff077224 */ /* 0x000fe400078e0a07 */
[----:B------:R-:W-:Y:S02]  /*0d70*/  IMAD R29, R84, R4, R29 ;  /* 0x00000004541d7224 */ /* 0x000fe400078e021d */
[----:B------:R-:W-:Y:S01]  /*0d80*/  @!P0 IMAD.IADD R0, R0, 0x1, -R11 ;  /* 0x0000000100008824 */ /* 0x000fe200078e0a0b */
[----:B------:R-:W-:Y:S01]  /*0d90*/  ISETP.NE.AND P0, PT, R78, RZ, PT ;  /* 0x000000ff4e00720c */ /* 0x000fe20003f05270 */
[----:B------:R-:W-:Y:S02]  /*0da0*/  IMAD.MOV R6, RZ, RZ, -R6 ;  /* 0x000000ffff067224 */ /* 0x000fe400078e0a06 */
[----:B------:R-:W-:-:S04]  /*0db0*/  IMAD.HI.U32 R4, R81, R35, RZ ;  /* 0x0000002351047227 */ /* 0x000fc800078e00ff */
[C---:B------:R-:W-:Y:S02]  /*0dc0*/  IMAD R47, R84.reuse, R5, R47 ;  /* 0x00000005542f7224 */ /* 0x040fe400078e022f */
[----:B------:R-:W-:Y:S02]  /*0dd0*/  IMAD R37, R84, R7, R37 ;  /* 0x0000000754257224 */ /* 0x000fe400078e0225 */
[----:B------:R-:W-:Y:S01]  /*0de0*/  IMAD.MOV.U32 R77, RZ, RZ, R0 ;  /* 0x000000ffff4d7224 */ /* 0x000fe200078e0000 */
[----:B------:R-:W-:Y:S01]  /*0df0*/  SHF.R.U32.HI R0, RZ, 0x6, R36 ;  /* 0x00000006ff007819 */ /* 0x000fe20000011624 */
[----:B------:R-:W-:-:S03]  /*0e00*/  IMAD.HI.U32 R8, R81, R33, RZ ;  /* 0x0000002151087227 */ /* 0x000fc600078e00ff */
[----:B------:R-:W-:Y:S01]  /*0e10*/  SGXT.U32 R0, R0, 0x1 ;  /* 0x000000010000781a */ /* 0x000fe20000000000 */
[----:B------:R-:W-:Y:S02]  /*0e20*/  IMAD R31, R84, R6, R31 ;  /* 0x00000006541f7224 */ /* 0x000fe400078e021f */
[----:B------:R-:W-:-:S04]  /*0e30*/  IMAD.HI.U32 R5, R81, R39, RZ ;  /* 0x0000002751057227 */ /* 0x000fc800078e00ff */
[----:B------:R-:W-:-:S04]  /*0e40*/  IMAD.HI.U32 R7, R81, R43, RZ ;  /* 0x0000002b51077227 */ /* 0x000fc800078e00ff */
[----:B------:R-:W-:Y:S02]  /*0e50*/  IMAD.MOV R4, RZ, RZ, -R4 ;  /* 0x000000ffff047224 */ /* 0x000fe400078e0a04 */
[----:B------:R-:W-:-:S04]  /*0e60*/  IMAD.HI.U32 R6, R81, R41, RZ ;  /* 0x0000002951067227 */ /* 0x000fc800078e00ff */
[----:B------:R-:W-:Y:S02]  /*0e70*/  IMAD.MOV R8, RZ, RZ, -R8 ;  /* 0x000000ffff087224 */ /* 0x000fe400078e0a08 */
[----:B------:R-:W-:Y:S02]  /*0e80*/  IMAD.MOV R5, RZ, RZ, -R5 ;  /* 0x000000ffff057224 */ /* 0x000fe400078e0a05 */
[----:B------:R-:W-:Y:S02]  /*0e90*/  IMAD.MOV R7, RZ, RZ, -R7 ;  /* 0x000000ffff077224 */ /* 0x000fe400078e0a07 */
[----:B------:R-:W-:Y:S01]  /*0ea0*/  IMAD R35, R84, R4, R35 ;  /* 0x0000000454237224 */ /* 0x000fe200078e0223 */
[----:B------:R-:W-:Y:S01]  /*0eb0*/  LOP3.LUT R4, R36, 0x7f, RZ, 0xc0, !PT ;  /* 0x0000007f24047812 */ /* 0x000fe200078ec0ff */
[----:B------:R-:W-:Y:S02]  /*0ec0*/  IMAD.MOV R6, RZ, RZ, -R6 ;  /* 0x000000ffff067224 */ /* 0x000fe400078e0a06 */
[----:B------:R-:W-:-:S02]  /*0ed0*/  IMAD R33, R84, R8, R33 ;  /* 0x0000000854217224 */ /* 0x000fc400078e0221 */
[C---:B------:R-:W-:Y:S02]  /*0ee0*/  IMAD R39, R84.reuse, R5, R39 ;  /* 0x0000000554277224 */ /* 0x040fe400078e0227 */
[----:B------:R-:W-:Y:S01]  /*0ef0*/  @!P1 IMAD.MOV R77, RZ, RZ, -R77 ;  /* 0x000000ffff4d9224 */ /* 0x000fe200078e0a4d */
[----:B------:R-:W-:Y:S01]  /*0f00*/  @!P0 LOP3.LUT R77, RZ, R78, RZ, 0x33, !PT ;  /* 0x0000004eff4d8212 */ /* 0x000fe200078e33ff */
[----:B------:R-:W-:Y:S01]  /*0f10*/  IMAD R43, R84, R7, R43 ;  /* 0x00000007542b7224 */ /* 0x000fe200078e022b */
[----:B------:R-:W-:Y:S01]  /*0f20*/  ISETP.NE.U32.AND P1, PT, R4, RZ, PT ;  /* 0x000000ff0400720c */ /* 0x000fe20003f25070 */
[----:B------:R-:W-:Y:S02]  /*0f30*/  IMAD R41, R84, R6, R41 ;  /* 0x0000000654297224 */ /* 0x000fe400078e0229 */
[----:B---3--:R-:W-:Y:S02]  /*0f40*/  IMAD.U32 R7, RZ, RZ, UR14 ;  /* 0x0000000eff077e24 */ /* 0x008fe4000f8e00ff */
[----:B------:R-:W-:-:S02]  /*0f50*/  IMAD.U32 R9, RZ, RZ, UR14 ;  /* 0x0000000eff097e24 */ /* 0x000fc4000f8e00ff */
[----:B------:R-:W-:Y:S02]  /*0f60*/  IMAD.U32 R11, RZ, RZ, UR14 ;  /* 0x0000000eff0b7e24 */ /* 0x000fe4000f8e00ff */
[----:B------:R-:W-:Y:S02]  /*0f70*/  IMAD.U32 R13, RZ, RZ, UR14 ;  /* 0x0000000eff0d7e24 */ /* 0x000fe4000f8e00ff */
[----:B-----5:R-:W-:Y:S02]  /*0f80*/  VIADD R5, R93, 0x1f ;  /* 0x0000001f5d057836 */ /* 0x020fe40000000000 */
[----:B------:R-:W-:Y:S01]  /*0f90*/  IMAD R8, R0, UR14, RZ ;  /* 0x0000000e00087c24 */ /* 0x000fe2000f8e02ff */
[----:B------:R-:W-:Y:S06]  /*0fa0*/  BAR.SYNC.DEFER_BLOCKING 0x0 ;  /* 0x0000000000007b1d */ /* 0x000fec0000010000 */
[----:B------:R-:W-:Y:S05]  /*0fb0*/  BRA.U UP0, `(.L_x_5) ;  /* 0x0000000100187547 */ /* 0x000fea000b800000 */
[----:B------:R-:W-:Y:S01]  /*0fc0*/  ELECT P0, URZ, PT ;  /* 0x0000000000ff782f */ /* 0x000fe20003800000 */
[----:B------:R-:W-:Y:S01]  /*0fd0*/  IMAD.MOV.U32 R6, RZ, RZ, 0x1 ;  /* 0x00000001ff067424 */ /* 0x000fe200078e00ff */
[----:B------:R-:W-:Y:S01]  /*0fe0*/  UMOV UR4, 0x40 ;  /* 0x0000004000047882 */ /* 0x000fe20000000000 */
[----:B------:R-:W-:Y:S01]  /*0ff0*/  UVIRTCOUNT.DEALLOC.SMPOOL 0x80 ;  /* 0x000000800000784c */ /* 0x000fe20000000000 */
[----:B------:R-:W-:-:S09]  /*1000*/  ULEA UR4, UR5, UR4, 0x18 ;  /* 0x0000000405047291 */ /* 0x000fd2000f8ec0ff */
[----:B------:R0:W-:Y:S03]  /*1010*/  @P0 STS.U8 [UR4], R6 ;  /* 0x00000006ff000988 */ /* 0x0001e60008000004 */
.L_x_5:
[----:B------:R-:W-:Y:S01]  /*1020*/  UIADD3 UR12, UPT, UPT, UR19, UR12, URZ ;  /* 0x0000000c130c7290 */ /* 0x000fe2000fffe0ff */
[----:B------:R-:W-:Y:S01]  /*1030*/  IMAD R77, R77, UR7, RZ ;  /* 0x000000074d4d7c24 */ /* 0x000fe2000f8e02ff */
[----:B------:R-:W-:Y:S01]  /*1040*/  VOTEU.ALL UP1, P1 ;  /* 0x0000000000ff7886 */ /* 0x000fe20000820000 */
[----:B------:R-:W-:Y:S01]  /*1050*/  UMOV UR13, UR10 ;  /* 0x0000000a000d7c82 */ /* 0x000fe20008000000 */
[----:B------:R-:W-:Y:S01]  /*1060*/  VOTEU.ALL UP2, P1 ;  /* 0x0000000000ff7886 */ /* 0x000fe20000840000 */
[----:B------:R-:W-:Y:S01]  /*1070*/  ISETP.GT.AND P0, PT, R5, 0x1f, PT ;  /* 0x0000001f0500780c */ /* 0x000fe20003f04270 */
[----:B------:R-:W-:Y:S01]  /*1080*/  IMAD R20, R7, 0x2, R8 ;  /* 0x0000000207147824 */ /* 0x000fe200078e0208 */
[----:B------:R-:W-:-:S04]  /*1090*/  @!UP1 UIADD3 UR4, UPT, UPT, -UR6, 0x100000, URZ ;  /* 0x0010000006049890 */ /* 0x000fc8000fffe1ff */
[----:B------:R-:W-:Y:S02]  /*10a0*/  @!UP1 USHF.L.U32 UR5, UR4, 0xb, URZ ;  /* 0x0000000b04059899 */ /* 0x000fe400080006ff */
[----:B------:R-:W-:Y:S01]  /*10b0*/  @!UP1 USHF.L.U32 UR4, UR4, 0x1, URZ ;  /* 0x0000000104049899 */ /* 0x000fe200080006ff */
[----:B------:R-:W-:Y:S01]  /*10c0*/  STTM.16dp32bit_t0_t15.x32 tmem[UR12], RZ ;  /* 0x000000ff000079ed */ /* 0x000fe20008a8000c */
[----:B------:R-:W-:Y:S01]  /*10d0*/  STTM.16dp32bit_t16_t31.x32 tmem[UR12+0x20], RZ ;  /* 0x000020ff000079ed */ /* 0x000fe20008aa000c */
[----:B------:R-:W1:Y:S02]  /*10e0*/  FENCE.VIEW.ASYNC.T ;  /* 0x00000000000073c6 */ /* 0x000e640000000200 */
[----:B-1----:R-:W-:Y:S01]  /*10f0*/  BAR.SYNC.DEFER_BLOCKING 0x0 ;  /* 0x0000000000007b1d */ /* 0x002fe20000010000 */
[----:B------:R-:W-:Y:S01]  /*1100*/  IADD3 R69, P3, PT, R77, UR24, RZ ;  /* 0x000000184d457c10 */ /* 0x000fe2000ff7e0ff */
[----:B------:R-:W-:Y:S01]  /*1110*/  IMAD R52, R9, 0x2, R20 ;  /* 0x0000000209347824 */ /* 0x000fe200078e0214 */
[----:B------:R-:W-:-:S02]  /*1120*/  ISETP.LT.AND P2, PT, R0, R93, P0 ;  /* 0x0000005d0000720c */ /* 0x000fc40000741270 */
[----:B------:R-:W-:Y:S01]  /*1130*/  LEA.HI.X.SX32 R77, R77, UR25, 0x1, P3 ;  /* 0x000000194d4d7c11 */ /* 0x000fe200098f0eff */
[----:B------:R-:W-:Y:S01]  /*1140*/  IMAD R82, R11, 0x2, R52 ;  /* 0x000000020b527824 */ /* 0x000fe200078e0234 */
[----:B0-----:R-:W-:-:S04]  /*1150*/  IADD3 R6, P3, PT, R8, R69, RZ ;  /* 0x0000004508067210 */ /* 0x001fc80007f7e0ff */
[----:B------:R-:W-:Y:S01]  /*1160*/  LEA.HI.X.SX32 R7, R8, R77, 0x1, P3 ;  /* 0x0000004d08077211 */ /* 0x000fe200018f0eff */
[----:B------:R-:W0:Y:S02]  /*1170*/  FENCE.VIEW.ASYNC.S ;  /* 0x00000000000073c6 */ /* 0x000e240000000000 */
[----:B0-----:R0:W1:Y:S02]  /*1180*/  @!UP2 SYNCS.EXCH.64 URZ, [UR13], UR4 ;  /* 0x000000040dffa5b2 */ /* 0x0010640008000100 */
[----:B-1----:R-:W-:Y:S01]  /*1190*/  BAR.SYNC.DEFER_BLOCKING 0x0 ;  /* 0x0000000000007b1d */ /* 0x002fe20000010000 */
[----:B------:R-:W-:Y:S02]  /*11a0*/  IMAD.U32 R9, RZ, RZ, UR14 ;  /* 0x0000000eff097e24 */ /* 0x000fe4000f8e00ff */
[----:B------:R-:W-:Y:S02]  /*11b0*/  IMAD R12, R13, 0x2, R82 ;  /* 0x000000020d0c7824 */ /* 0x000fe400078e0252 */
[----:B------:R-:W-:-:S02]  /*11c0*/  IMAD.U32 R11, RZ, RZ, UR14 ;  /* 0x0000000eff0b7e24 */ /* 0x000fc4000f8e00ff */
[----:B------:R-:W-:Y:S01]  /*11d0*/  IMAD R24, R9, 0x2, R12 ;  /* 0x0000000209187824 */ /* 0x000fe200078e020c */
[----:B------:R-:W-:Y:S02]  /*11e0*/  IADD3 R10, P3, PT, R12, R69, RZ ;  /* 0x000000450c0a7210 */ /* 0x000fe40007f7e0ff */
[----:B------:R-:W-:Y:S01]  /*11f0*/  LOP3.LUT R8, R0, 0x8, RZ, 0xfc, !PT ;  /* 0x0000000800087812 */ /* 0x000fe200078efcff */
[----:B------:R-:W-:Y:S01]  /*1200*/  IMAD.U32 R15, RZ, RZ, UR14 ;  /* 0x0000000eff0f7e24 */ /* 0x000fe2000f8e00ff */
[C---:B------:R-:W-:Y:S01]  /*1210*/  ISETP.GT.U32.AND P6, PT, R84.reuse, R46, PT ;  /* 0x0000002e5400720c */ /* 0x040fe20003fc4070 */
[----:B------:R-:W-:Y:S01]  /*1220*/  IMAD.U32 R17, RZ, RZ, UR14 ;  /* 0x0000000eff117e24 */ /* 0x000fe2000f8e00ff */
[----:B------:R-:W-:Y:S01]  /*1230*/  PRMT R117, RZ, 0x7610, R117 ;  /* 0x00007610ff757816 */ /* 0x000fe20000000075 */
[----:B0-----:R-:W0:Y:S01]  /*1240*/  LDCU UR4, c[0x0][0x3b0] ;  /* 0x00007600ff0477ac */ /* 0x001e220008000800 */
[----:B------:R-:W2:Y:S01]  /*1250*/  @P2 LDG.E.U8 R119, desc[UR20][R6.64] ;  /* 0x0000001406772981 */ /* 0x000ea2000c1e1100 */
[----:B------:R-:W-:Y:S01]  /*1260*/  ISETP.GT.U32.AND P2, PT, R84, R25, PT ;  /* 0x000000195400720c */ /* 0x000fe20003f44070 */
[----:B------:R-:W-:Y:S01]  /*1270*/  IMAD R54, R11, 0x2, R24 ;  /* 0x000000020b367824 */ /* 0x000fe200078e0218 */
[----:B------:R-:W-:Y:S01]  /*1280*/  LEA.HI.X.SX32 R11, R12, R77, 0x1, P3 ;  /* 0x0000004d0c0b7211 */ /* 0x000fe200018f0eff */
[----:B------:R-:W-:Y:S01]  /*1290*/  IMAD.U32 R13, RZ, RZ, UR14 ;  /* 0x0000000eff0d7e24 */ /* 0x000fe2000f8e00ff */
[----:B------:R-:W-:Y:S01]  /*12a0*/  ISETP.GT.U32.AND P3, PT, R84, R47, PT ;  /* 0x0000002f5400720c */ /* 0x000fe20003f64070 */
[----:B------:R-:W-:Y:S01]  /*12b0*/  IMAD R14, R9, 0x4, R54 ;  /* 0x00000004090e7824 */ /* 0x000fe200078e0236 */
[----:B------:R-:W-:-:S02]  /*12c0*/  ISETP.LT.AND P5, PT, R8, R93, P0 ;  /* 0x0000005d0800720c */ /* 0x000fc400007a1270 */
[----:B------:R-:W-:-:S05]  /*12d0*/  ISETP.GT.U32.AND P4, PT, R84, R29, PT ;  /* 0x0000001d5400720c */ /* 0x000fca0003f84070 */
[----:B------:R-:W-:Y:S01]  /*12e0*/  @!P2 IMAD.IADD R25, R25, 0x1, -R84 ;  /* 0x000000011919a824 */ /* 0x000fe200078e0a54 */
[----:B------:R-:W-:Y:S01]  /*12f0*/  ISETP.GT.U32.AND P2, PT, R84, R31, PT ;  /* 0x0000001f5400720c */ /* 0x000fe20003f44070 */
[----:B------:R-:W-:Y:S02]  /*1300*/  IMAD R28, R13, 0x2, R14 ;  /* 0x000000020d1c7824 */ /* 0x000fe400078e020e */
[----:B------:R-:W-:Y:S01]  /*1310*/  @!P3 IMAD.IADD R47, R47, 0x1, -R84 ;  /* 0x000000012f2fb824 */ /* 0x000fe200078e0a54 */
[----:B------:R-:W-:Y:S01]  /*1320*/  IADD3 R12, P3, PT, R14, R69, RZ ;  /* 0x000000450e0c7210 */ /* 0x000fe20007f7e0ff */
[----:B------:R-:W-:Y:S01]  /*1330*/  IMAD R64, R15, 0x2, R28 ;  /* 0x000000020f407824 */ /* 0x000fe200078e021c */
[----:B------:R-:W3:Y:S01]  /*1340*/  @P5 LDG.E.U8 R117, desc[UR20][R10.64] ;  /* 0x000000140a755981 */ /* 0x000ee2000c1e1100 */
[----:B------:R-:W-:Y:S01]  /*1350*/  LOP3.LUT R9, R0, 0x10, RZ, 0xfc, !PT ;  /* 0x0000001000097812 */ /* 0x000fe200078efcff */
[----:B------:R-:W-:Y:S01]  /*1360*/  @!P6 IMAD.IADD R46, R46, 0x1, -R84 ;  /* 0x000000012e2ee824 */ /* 0x000fe200078e0a54 */
[----:B------:R-:W-:Y:S01]  /*1370*/  LEA.HI.X.SX32 R13, R14, R77, 0x1, P3 ;  /* 0x0000004d0e0d7211 */ /* 0x000fe200018f0eff */
[----:B------:R-:W-:Y:S01]  /*1380*/  IMAD R78, R17, 0x2, R64 ;  /* 0x00000002114e7824 */ /* 0x000fe200078e0240 */
[C---:B------:R-:W-:Y:S01]  /*1390*/  ISETP.GT.U32.AND P3, PT, R84.reuse, R39, PT ;  /* 0x000000275400720c */ /* 0x040fe20003f64070 */
[--C-:B------:R-:W-:Y:S01]  /*13a0*/  @!P4 IMAD.IADD R29, R29, 0x1, -R84.reuse ;  /* 0x000000011d1dc824 */ /* 0x100fe200078e0a54 */
[C---:B------:R-:W-:Y:S01]  /*13b0*/  ISETP.GT.U32.AND P5, PT, R84.reuse, R37, PT ;  /* 0x000000255400720c */ /* 0x040fe20003fa4070 */
[----:B------:R-:W-:Y:S01]  /*13c0*/  @!P2 IMAD.IADD R31, R31, 0x1, -R84 ;  /* 0x000000011f1fa824 */ /* 0x000fe200078e0a54 */
[----:B------:R-:W-:Y:S01]  /*13d0*/  ISETP.GT.U32.AND P2, PT, R84, R35, PT ;  /* 0x000000235400720c */ /* 0x000fe20003f44070 */
[----:B------:R-:W-:Y:S01]  /*13e0*/  IMAD R30, R15, 0x2, R78 ;  /* 0x000000020f1e7824 */ /* 0x000fe200078e024e */
[----:B------:R-:W-:-:S02]  /*13f0*/  ISETP.LT.AND P6, PT, R9, R93, P0 ;  /* 0x0000005d0900720c */ /* 0x000fc400007c1270 */
[----:B------:R-:W-:Y:S02]  /*1400*/  ISETP.GT.U32.AND P4, PT, R84, R33, PT ;  /* 0x000000215400720c */ /* 0x000fe40003f84070 */
[----:B------:R-:W-:Y:S02]  /*1410*/  LOP3.LUT R14, R0, 0x18, RZ, 0xfc, !PT ;  /* 0x00000018000e7812 */ /* 0x000fe400078efcff */
[----:B------:R-:W-:-:S05]  /*1420*/  PRMT R123, RZ, 0x7610, R123 ;  /* 0x00007610ff7b7816 */ /* 0x000fca000000007b */
[--C-:B------:R-:W-:Y:S01]  /*1430*/  @!P2 IMAD.IADD R35, R35, 0x1, -R84.reuse ;  /* 0x000000012323a824 */ /* 0x100fe200078e0a54 */
[----:B------:R-:W-:Y:S01]  /*1440*/  IADD3 R16, P2, PT, R30, R69, RZ ;  /* 0x000000451e107210 */ /* 0x000fe20007f5e0ff */
[--C-:B------:R-:W-:Y:S01]  /*1450*/  @!P3 IMAD.IADD R39, R39, 0x1, -R84.reuse ;  /* 0x000000012727b824 */ /* 0x100fe200078e0a54 */
[----:B------:R-:W-:Y:S01]  /*1460*/  ISETP.GT.U32.AND P3, PT, R84, R43, PT ;  /* 0x0000002b5400720c */ /* 0x000fe20003f64070 */
[--C-:B------:R-:W-:Y:S01]  /*1470*/  @!P5 IMAD.IADD R37, R37, 0x1, -R84.reuse ;  /* 0x000000012525d824 */ /* 0x100fe200078e0a54 */
[----:B------:R-:W-:Y:S01]  /*1480*/  LEA.HI.X.SX32 R17, R30, R77, 0x1, P2 ;  /* 0x0000004d1e117211 */ /* 0x000fe200010f0eff */
[----:B------:R-:W4:Y:S01]  /*1490*/  @P6 LDG.E.U8 R123, desc[UR20][R12.64] ;  /* 0x000000140c7b6981 */ /* 0x000f22000c1e1100 */
[----:B------:R-:W-:Y:S01]  /*14a0*/  ISETP.GT.U32.AND P2, PT, R84, R46, PT ;  /* 0x0000002e5400720c */ /* 0x000fe20003f44070 */
[----:B------:R-:W-:Y:S01]  /*14b0*/  @!P4 IMAD.IADD R33, R33, 0x1, -R84 ;  /* 0x000000012121c824 */ /* 0x000fe200078e0a54 */
[----:B------:R-:W-:Y:S02]  /*14c0*/  ISETP.LT.AND P5, PT, R14, R93, P0 ;  /* 0x0000005d0e00720c */ /* 0x000fe400007a1270 */
[----:B------:R-:W-:-:S02]  /*14d0*/  ISETP.GT.U32.AND P6, PT, R84, R41, PT ;  /* 0x000000295400720c */ /* 0x000fc40003fc4070 */
[----:B------:R-:W-:Y:S02]  /*14e0*/  PRMT R121, RZ, 0x7610, R121 ;  /* 0x00007610ff797816 */ /* 0x000fe40000000079 */
[----:B------:R-:W-:Y:S01]  /*14f0*/  ISETP.GT.U32.AND P4, PT, R84, R25, PT ;  /* 0x000000195400720c */ /* 0x000fe20003f84070 */
[--C-:B------:R-:W-:Y:S01]  /*1500*/  @!P3 IMAD.IADD R43, R43, 0x1, -R84.reuse ;  /* 0x000000012b2bb824 */ /* 0x100fe200078e0a54 */
[----:B------:R-:W-:Y:S02]  /*1510*/  IADD3 R18, P3, PT, R20, R69, RZ ;  /* 0x0000004514127210 */ /* 0x000fe40007f7e0ff */
[----:B------:R-:W-:Y:S01]  /*1520*/  LOP3.LUT R15, R0, 0x2, RZ, 0xfc, !PT ;  /* 0x00000002000f7812 */ /* 0x000fe200078efcff */
[--C-:B------:R-:W-:Y:S01]  /*1530*/  @!P2 IMAD.IADD R46, R46, 0x1, -R84.reuse ;  /* 0x000000012e2ea824 */ /* 0x100fe200078e0a54 */
[C---:B------:R-:W-:Y:S01]  /*1540*/  ISETP.GT.U32.AND P2, PT, R84.reuse, R31, PT ;  /* 0x0000001f5400720c */ /* 0x040fe20003f44070 */
[----:B------:R-:W5:Y:S01]  /*1550*/  @P5 LDG.E.U8 R121, desc[UR20][R16.64] ;  /* 0x0000001410795981 */ /* 0x000f62000c1e1100 */
[----:B------:R-:W-:Y:S01]  /*1560*/  ISETP.GT.U32.AND P5, PT, R84, R29, PT ;  /* 0x0000001d5400720c */ /* 0x000fe20003fa4070 */
[----:B------:R-:W-:Y:S01]  /*1570*/  @!P6 IMAD.IADD R41, R41, 0x1, -R84 ;  /* 0x000000012929e824 */ /* 0x000fe200078e0a54 */
[----:B------:R-:W-:-:S02]  /*1580*/  LEA.HI.X.SX32 R19, R20, R77, 0x1, P3 ;  /* 0x0000004d14137211 */ /* 0x000fc400018f0eff */
[C---:B------:R-:W-:Y:S01]  /*1590*/  ISETP.GT.U32.AND P3, PT, R84.reuse, R37, PT ;  /* 0x000000255400720c */ /* 0x040fe20003f64070 */
[--C-:B------:R-:W-:Y:S01]  /*15a0*/  @!P4 IMAD.IADD R25, R25, 0x1, -R84.reuse ;  /* 0x000000011919c824 */ /* 0x100fe200078e0a54 */
[----:B------:R-:W-:Y:S02]  /*15b0*/  ISETP.LT.AND P6, PT, R15, R93, P0 ;  /* 0x0000005d0f00720c */ /* 0x000fe400007c1270 */
[----:B------:R-:W-:Y:S02]  /*15c0*/  ISETP.GT.U32.AND P4, PT, R84, R47, PT ;  /* 0x0000002f5400720c */ /* 0x000fe40003f84070 */
[----:B------:R-:W-:Y:S01]  /*15d0*/  LOP3.LUT R20, R0, 0xa, RZ, 0xfc, !PT ;  /* 0x0000000a00147812 */ /* 0x000fe200078efcff */
[----:B------:R-:W-:Y:S01]  /*15e0*/  @!P2 IMAD.IADD R31, R31, 0x1, -R84 ;  /* 0x000000011f1fa824 */ /* 0x000fe200078e0a54 */
[C---:B------:R-:W-:Y:S02]  /*15f0*/  IADD3 R22, P2, PT, R24.reuse, R69, RZ ;  /* 0x0000004518167210 */ /* 0x040fe40007f5e0ff */
[----:B------:R-:W-:Y:S01]  /*1600*/  PRMT R110, RZ, 0x7610, R110 ;  /* 0x00007610ff6e7816 */ /* 0x000fe2000000006e */
[--C-:B------:R-:W-:Y:S01]  /*1610*/  @!P5 IMAD.IADD R29, R29, 0x1, -R84.reuse ;  /* 0x000000011d1dd824 */ /* 0x100fe200078e0a54 */
[----:B------:R-:W-:Y:S01]  /*1620*/  LEA.HI.X.SX32 R23, R24, R77, 0x1, P2 ;  /* 0x0000004d18177211 */ /* 0x000fe200010f0eff */
[----:B------:R-:W-:Y:S01]  /*1630*/  @!P3 IMAD.IADD R37, R37, 0x1, -R84 ;  /* 0x000000012525b824 */ /* 0x000fe200078e0a54 */
[----:B------:R-:W-:-:S02]  /*1640*/  ISETP.LT.AND P5, PT, R20, R93, P0 ;  /* 0x0000005d1400720c */ /* 0x000fc400007a1270 */
[C---:B------:R-:W-:Y:S01]  /*1650*/  ISETP.GT.U32.AND P2, PT, R84.reuse, R41, PT ;  /* 0x000000295400720c */ /* 0x040fe20003f44070 */
[----:B------:R-:W2:Y:S01]  /*1660*/  @P6 LDG.E.U8 R110, desc[UR20][R18.64] ;  /* 0x00000014126e6981 */ /* 0x000ea2000c1e1100 */
[C---:B------:R-:W-:Y:S01]  /*1670*/  ISETP.GT.U32.AND P3, PT, R84.reuse, R39, PT ;  /* 0x000000275400720c */ /* 0x040fe20003f64070 */
[----:B------:R-:W-:Y:S01]  /*1680*/  @!P4 IMAD.IADD R47, R47, 0x1, -R84 ;  /* 0x000000012f2fc824 */ /* 0x000fe200078e0a54 */
[C---:B------:R-:W-:Y:S02]  /*1690*/  ISETP.GT.U32.AND P6, PT, R84.reuse, R33, PT ;  /* 0x000000215400720c */ /* 0x040fe40003fc4070 */
[----:B------:R-:W-:Y:S02]  /*16a0*/  PRMT R112, RZ, 0x7610, R112 ;  /* 0x00007610ff707816 */ /* 0x000fe40000000070 */
[----:B------:R-:W-:Y:S02]  /*16b0*/  ISETP.GT.U32.AND P4, PT, R84, R35, PT ;  /* 0x000000235400720c */ /* 0x000fe40003f84070 */
[----:B------:R-:W-:-:S02]  /*16c0*/  LOP3.LUT R21, R0, 0x12, RZ, 0xfc, !PT ;  /* 0x0000001200157812 */ /* 0x000fc400078efcff */
[----:B------:R-:W2:Y:S01]  /*16d0*/  @P5 LDG.E.U8 R112, desc[UR20][R22.64] ;  /* 0x0000001416705981 */ /* 0x000ea2000c1e1100 */
[--C-:B------:R-:W-:Y:S01]  /*16e0*/  @!P2 IMAD.IADD R41, R41, 0x1, -R84.reuse ;  /* 0x000000012929a824 */ /* 0x100fe200078e0a54 */
[----:B------:R-:W-:Y:S01]  /*16f0*/  ISETP.LT.AND P5, PT, R21, R93, P0 ;  /* 0x0000005d1500720c */ /* 0x000fe200007a1270 */
[--C-:B------:R-:W-:Y:S01]  /*1700*/  @!P3 IMAD.IADD R39, R39, 0x1, -R84.reuse ;  /* 0x000000012727b824 */ /* 0x100fe200078e0a54 */
[----:B------:R-:W-:Y:S01]  /*1710*/  ISETP.GE.AND P2, PT, R32, RZ, PT ;  /* 0x000000ff2000720c */ /* 0x000fe20003f46270 */
[--C-:B------:R-:W-:Y:S01]  /*1720*/  @!P6 IMAD.IADD R33, R33, 0x1, -R84.reuse ;  /* 0x000000012121e824 */ /* 0x100fe200078e0a54 */
[----:B------:R-:W-:Y:S02]  /*1730*/  ISETP.GE.AND P3, PT, R80, RZ, PT ;  /* 0x000000ff5000720c */ /* 0x000fe40003f66270 */
[----:B------:R-:W-:Y:S01]  /*1740*/  IADD3 R26, P6, PT, R28, R69, RZ ;  /* 0x000000451c1a7210 */ /* 0x000fe20007fde0ff */
[----:B------:R-:W-:Y:S01]  /*1750*/  @!P4 IMAD.IADD R35, R35, 0x1, -R84 ;  /* 0x000000012323c824 */ /* 0x000fe200078e0a54 */
[----:B------:R-:W-:-:S02]  /*1760*/  PRMT R114, RZ, 0x7610, R114 ;  /* 0x00007610ff727816 */ /* 0x000fc40000000072 */
[----:B------:R-:W-:Y:S02]  /*1770*/  LEA.HI.X.SX32 R27, R28, R77, 0x1, P6 ;  /* 0x0000004d1c1b7211 */ /* 0x000fe400030f0eff */
[----:B------:R-:W-:Y:S02]  /*1780*/  ISETP.GT.U32.AND P4, PT, R84, R43, PT ;  /* 0x0000002b5400720c */ /* 0x000fe40003f84070 */
[----:B------:R-:W-:Y:S01]  /*1790*/  LOP3.LUT R24, R36, 0x1f, RZ, 0xc0, !PT ;  /* 0x0000001f24187812 */ /* 0x000fe200078ec0ff */
[----:B------:R-:W2:Y:S01]  /*17a0*/  @P5 LDG.E.U8 R114, desc[UR20][R26.64] ;  /* 0x000000141a725981 */ /* 0x000ea2000c1e1100 */
[----:B------:R-:W-:Y:S01]  /*17b0*/  @!P2 IMAD.MOV R46, RZ, RZ, -R46 ;  /* 0x000000ffff2ea224 */ /* 0x000fe200078e0a2e */
[----:B------:R-:W-:Y:S01]  /*17c0*/  ISETP.GE.AND P5, PT, R44, RZ, PT ;  /* 0x000000ff2c00720c */ /* 0x000fe20003fa6270 */
[----:B------:R-:W-:Y:S01]  /*17d0*/  @!P3 IMAD.MOV R25, RZ, RZ, -R25 ;  /* 0x000000ffff19b224 */ /* 0x000fe200078e0a19 */
[----:B------:R-:W-:Y:S01]  /*17e0*/  ISETP.GE.AND P2, PT, R50, RZ, PT ;  /* 0x000000ff3200720c */ /* 0x000fe20003f46270 */
[----:B------:R-:W-:Y:S01]  /*17f0*/  IMAD R89, R24, UR15, RZ ;  /* 0x0000000f18597c24 */ /* 0x000fe2000f8e02ff */
[----:B------:R-:W-:-:S04]  /*1800*/  ISETP.GE.AND P3, PT, R40, RZ, PT ;  /* 0x000000ff2800720c */ /* 0x000fc80003f66270 */
[----:B------:R-:W-:Y:S01]  /*1810*/  @!P4 IMAD.IADD R43, R43, 0x1, -R84 ;  /* 0x000000012b2bc824 */ /* 0x000fe200078e0a54 */
[----:B------:R-:W-:Y:S01]  /*1820*/  ISETP.GE.AND P4, PT, R42, RZ, PT ;  /* 0x000000ff2a00720c */ /* 0x000fe20003f86270 */
[----:B------:R-:W-:Y:S01]  /*1830*/  IMAD.U32 R51, RZ, RZ, UR14 ;  /* 0x0000000eff337e24 */ /* 0x000fe2000f8e00ff */
[----:B------:R-:W-:Y:S02]  /*1840*/  IADD3 R88, P6, PT, R89, UR26, RZ ;  /* 0x0000001a59587c10 */ /* 0x000fe4000ffde0ff */
[----:B------:R-:W-:Y:S01]  /*1850*/  @!P5 IMAD.MOV R29, RZ, RZ, -R29 ;  /* 0x000000ffff1dd224 */ /* 0x000fe200078e0a1d */
[----:B------:R-:W-:Y:S01]  /*1860*/  ISETP.GE.AND P5, PT, R49, RZ, PT ;  /* 0x000000ff3100720c */ /* 0x000fe20003fa6270 */
[----:B------:R-:W-:Y:S01]  /*1870*/  @!P2 IMAD.MOV R35, RZ, RZ, -R35 ;  /* 0x000000ffff23a224 */ /* 0x000fe200078e0a23 */
[----:B------:R-:W-:Y:S01]  /*1880*/  ISETP.NE.AND P2, PT, R79, RZ, PT ;  /* 0x000000ff4f00720c */ /* 0x000fe20003f45270 */
[----:B------:R-:W-:Y:S01]  /*1890*/  @!P3 IMAD.MOV R33, RZ, RZ, -R33 ;  /* 0x000000ffff21b224 */ /* 0x000fe200078e0a21 */
[----:B------:R-:W-:-:S02]  /*18a0*/  ISETP.GE.AND P3, PT, R45, RZ, PT ;  /* 0x000000ff2d00720c */ /* 0x000fc40003f66270 */
[----:B------:R-:W-:-:S04]  /*18b0*/  LOP3.LUT R79, RZ, R79, RZ, 0x33, !PT ;  /* 0x0000004fff4f7212 */ /* 0x000fc800078e33ff */
[----:B------:R-:W-:Y:S01]  /*18c0*/  SEL R25, R79, R25, !P2 ;  /* 0x000000194f197207 */ /* 0x000fe20005000000 */
[----:B------:R-:W-:Y:S01]  /*18d0*/  @!P4 IMAD.MOV R31, RZ, RZ, -R31 ;  /* 0x000000ffff1fc224 */ /* 0x000fe200078e0a1f */
[----:B------:R-:W-:Y:S01]  /*18e0*/  ISETP.GE.AND P4, PT, R48, RZ, PT ;  /* 0x000000ff3000720c */ /* 0x000fe20003f86270 */
[----:B------:R-:W-:Y:S01]  /*18f0*/  IMAD R32, R51, 0x2, R30 ;  /* 0x0000000233207824 */ /* 0x000fe200078e021e */
[----:B------:R-:W-:Y:S01]  /*1900*/  SEL R28, R79, R29, !P2 ;  /* 0x0000001d4f1c7207 */ /* 0x000fe20005000000 */
[----:B------:R-:W-:Y:S02]  /*1910*/  IMAD.MOV.U32 R48, RZ, RZ, R43 ;  /* 0x000000ffff307224 */ /* 0x000fe400078e002b */
[----:B0-----:R-:W-:Y:S01]  /*1920*/  IMAD R29, R25, UR4, RZ ;  /* 0x00000004191d7c24 */ /* 0x001fe2000f8e02ff */
[----:B------:R-:W-:Y:S01]  /*1930*/  LEA.HI.X.SX32 R89, R89, UR27, 0x1, P6 ;  /* 0x0000001b59597c11 */ /* 0x000fe2000b0f0eff */
[----:B------:R-:W-:Y:S01]  /*1940*/  @!P5 IMAD.MOV R39, RZ, RZ, -R39 ;  /* 0x000000ffff27d224 */ /* 0x000fe200078e0a27 */
[----:B------:R-:W-:Y:S01]  /*1950*/  ISETP.GE.AND P5, PT, R38, RZ, PT ;  /* 0x000000ff2600720c */ /* 0x000fe20003fa6270 */
[----:B------:R-:W-:Y:S01]  /*1960*/  @!P3 IMAD.MOV R48, RZ, RZ, -R48 ;  /* 0x000000ffff30b224 */ /* 0x000fe200078e0a30 */
[----:B------:R-:W-:Y:S01]  /*1970*/  SEL R38, R79, R31, !P2 ;  /* 0x0000001f4f267207 */ /* 0x000fe20005000000 */
[----:B------:R-:W-:Y:S01]  /*1980*/  IMAD R25, R28, UR4, RZ ;  /* 0x000000041c197c24 */ /* 0x000fe2000f8e02ff */
[C---:B------:R-:W-:Y:S01]  /*1990*/  IADD3 R28, P6, PT, R29.reuse, R88, RZ ;  /* 0x000000581d1c7210 */ /* 0x040fe20007fde0ff */
[----:B------:R-:W-:Y:S01]  /*19a0*/  IMAD.U32 R45, RZ, RZ, UR14 ;  /* 0x0000000eff2d7e24 */ /* 0x000fe2000f8e00ff */
[----:B------:R-:W-:Y:S01]  /*19b0*/  IADD3 R30, P3, PT, R32, R69, RZ ;  /* 0x00000045201e7210 */ /* 0x000fe20007f7e0ff */
[----:B------:R-:W-:Y:S01]  /*19c0*/  IMAD R38, R38, UR4, RZ ;  /* 0x0000000426267c24 */ /* 0x000fe2000f8e02ff */
[----:B------:R-:W-:Y:S01]  /*19d0*/  LEA.HI.X.SX32 R29, R29, R89, 0x1, P6 ;  /* 0x000000591d1d7211 */ /* 0x000fe200030f0eff */
[----:B------:R-:W-:Y:S01]  /*19e0*/  IMAD R66, R45, 0x2, R32 ;  /* 0x000000022d427824 */ /* 0x000fe200078e0220 */
[----:B------:R-:W-:-:S02]  /*19f0*/  LEA.HI.X.SX32 R31, R32, R77, 0x1, P3 ;  /* 0x0000004d201f7211 */ /* 0x000fc400018f0eff */
[----:B------:R-:W-:Y:S02]  /*1a00*/  SEL R40, R79, R33, !P2 ;  /* 0x000000214f287207 */ /* 0x000fe40005000000 */
[-C--:B------:R-:W-:Y:S02]  /*1a10*/  IADD3 R32, P6, PT, R25, R88.reuse, RZ ;  /* 0x0000005819207210 */ /* 0x080fe40007fde0ff */
[----:B------:R-:W-:Y:S01]  /*1a20*/  SEL R35, R79, R35, !P2 ;  /* 0x000000234f237207 */ /* 0x000fe20005000000 */
[----:B------:R-:W-:Y:S01]  /*1a30*/  IMAD R40, R40, UR4, RZ ;  /* 0x0000000428287c24 */ /* 0x000fe2000f8e02ff */
[----:B------:R-:W-:Y:S02]  /*1a40*/  ISETP.GE.AND P3, PT, R34, RZ, PT ;  /* 0x000000ff2200720c */ /* 0x000fe40003f66270 */
[----:B------:R-:W-:Y:S02]  /*1a50*/  LEA.HI.X.SX32 R33, R25, R89, 0x1, P6 ;  /* 0x0000005919217211 */ /* 0x000fe400030f0eff */
[C---:B------:R-:W-:Y:S01]  /*1a60*/  IADD3 R34, P6, PT, R38.reuse, R88, RZ ;  /* 0x0000005826227210 */ /* 0x040fe20007fde0ff */
[----:B------:R-:W-:Y:S01]  /*1a70*/  IMAD R25, R35, UR4, RZ ;  /* 0x0000000423197c24 */ /* 0x000fe2000f8e02ff */
[----:B------:R-:W-:Y:S01]  /*1a80*/  SEL R43, R79, R39, !P2 ;  /* 0x000000274f2b7207 */ /* 0x000fe20005000000 */
[----:B------:R-:W-:Y:S01]  /*1a90*/  @!P4 IMAD.MOV R41, RZ, RZ, -R41 ;  /* 0x000000ffff29c224 */ /* 0x000fe200078e0a29 */
[----:B------:R-:W-:-:S02]  /*1aa0*/  LEA.HI.X.SX32 R35, R38, R89, 0x1, P6 ;  /* 0x0000005926237211 */ /* 0x000fc400030f0eff */
[CC--:B------:R-:W-:Y:S01]  /*1ab0*/  IADD3 R38, P6, PT, R40.reuse, R88.reuse, RZ ;  /* 0x0000005828267210 */ /* 0x0c0fe20007fde0ff */
[----:B------:R-:W-:Y:S01]  /*1ac0*/  IMAD R43, R43, UR4, RZ ;  /* 0x000000042b2b7c24 */ /* 0x000fe2000f8e02ff */
[----:B------:R-:W-:Y:S02]  /*1ad0*/  SEL R45, R79, R41, !P2 ;  /* 0x000000294f2d7207 */ /* 0x000fe40005000000 */
[-C--:B------:R-:W-:Y:S02]  /*1ae0*/  LEA.HI.X.SX32 R39, R40, R89.reuse, 0x1, P6 ;  /* 0x0000005928277211 */ /* 0x080fe400030f0eff */
[----:B------:R-:W-:Y:S02]  /*1af0*/  IADD3 R40, P6, PT, R25, R88, RZ ;  /* 0x0000005819287210 */ /* 0x000fe40007fde0ff */
[----:B------:R-:W-:Y:S01]  /*1b00*/  SEL R49, R79, R46, !P2 ;  /* 0x0000002e4f317207 */ /* 0x000fe20005000000 */
[----:B------:R-:W-:Y:S01]  /*1b10*/  IMAD R45, R45, UR4, RZ ;  /* 0x000000042d2d7c24 */ /* 0x000fe2000f8e02ff */
[-C--:B------:R-:W-:Y:S01]  /*1b20*/  LEA.HI.X.SX32 R41, R25, R89.reuse, 0x1, P6 ;  /* 0x0000005919297211 */ /* 0x080fe200030f0eff */
[----:B------:R-:W-:Y:S01]  /*1b30*/  IMAD.MOV.U32 R58, RZ, RZ, R47 ;  /* 0x000000ffff3a7224 */ /* 0x000fe200078e002f */
[----:B------:R-:W-:Y:S01]  /*1b40*/  IADD3 R42, P6, PT, R43, R88, RZ ;  /* 0x000000582b2a7210 */ /* 0x000fe20007fde0ff */
[----:B------:R-:W-:Y:S01]  /*1b50*/  IMAD R49, R49, UR4, RZ ;  /* 0x0000000431317c24 */ /* 0x000fe2000f8e02ff */
[----:B------:R-:W-:Y:S01]  /*1b60*/  SEL R51, R79, R48, !P2 ;  /* 0x000000304f337207 */ /* 0x000fe20005000000 */
[----:B------:R-:W-:Y:S01]  /*1b70*/  IMAD.MOV.U32 R60, RZ, RZ, R37 ;  /* 0x000000ffff3c7224 */ /* 0x000fe200078e0025 */
[----:B------:R-:W-:Y:S01]  /*1b80*/  LEA.HI.X.SX32 R43, R43, R89, 0x1, P6 ;  /* 0x000000592b2b7211 */ /* 0x000fe200030f0eff */
[----:B------:R-:W-:Y:S01]  /*1b90*/  @!P5 IMAD.MOV R58, RZ, RZ, -R58 ;  /* 0x000000ffff3ad224 */ /* 0x000fe200078e0a3a */
[----:B------:R-:W-:Y:S01]  /*1ba0*/  IADD3 R44, P6, PT, R45, R88, RZ ;  /* 0x000000582d2c7210 */ /* 0x000fe20007fde0ff */
[----:B------:R-:W-:Y:S01]  /*1bb0*/  IMAD R51, R51, UR4, RZ ;  /* 0x0000000433337c24 */ /* 0x000fe2000f8e02ff */
[----:B------:R-:W-:-:S02]  /*1bc0*/  LOP3.LUT R25, R0, 0x1a, RZ, 0xfc, !PT ;  /* 0x0000001a00197812 */ /* 0x000fc400078efcff */
[-C--:B------:R-:W-:Y:S01]  /*1bd0*/  IADD3 R46, P5, PT, R49, R88.reuse, RZ ;  /* 0x00000058312e7210 */ /* 0x080fe20007fbe0ff */
[----:B------:R-:W-:Y:S01]  /*1be0*/  @!P3 IMAD.MOV R60, RZ, RZ, -R60 ;  /* 0x000000ffff3cb224 */ /* 0x000fe200078e0a3c */
[----:B------:R-:W-:Y:S02]  /*1bf0*/  ISETP.LT.AND P4, PT, R24, R93, P0 ;  /* 0x0000005d1800720c */ /* 0x000fe40000781270 */
[----:B------:R-:W-:Y:S02]  /*1c00*/  LEA.HI.X.SX32 R45, R45, R89, 0x1, P6 ;  /* 0x000000592d2d7211 */ /* 0x000fe400030f0eff */
[----:B------:R-:W-:Y:S02]  /*1c10*/  ISETP.LT.AND P6, PT, R25, R93, P0 ;  /* 0x0000005d1900720c */ /* 0x000fe400007c1270 */
[----:B------:R-:W-:Y:S02]  /*1c20*/  IADD3 R48, P3, PT, R51, R88, RZ ;  /* 0x0000005833307210 */ /* 0x000fe40007f7e0ff */
[----:B------:R-:W-:-:S02]  /*1c30*/  LEA.HI.X.SX32 R49, R49, R89, 0x1, P5 ;  /* 0x0000005931317211 */ /* 0x000fc400028f0eff */
[----:B------:R-:W-:Y:S02]  /*1c40*/  LOP3.LUT R37, R0, 0x4, RZ, 0xfc, !PT ;  /* 0x0000000400257812 */ /* 0x000fe400078efcff */
[----:B------:R-:W-:Y:S02]  /*1c50*/  IADD3 R50, P5, PT, R52, R69, RZ ;  /* 0x0000004534327210 */ /* 0x000fe40007fbe0ff */
[----:B------:R-:W-:Y:S02]  /*1c60*/  LOP3.LUT R47, R0, 0xc, RZ, 0xfc, !PT ;  /* 0x0000000c002f7812 */ /* 0x000fe400078efcff */
[----:B------:R-:W-:Y:S02]  /*1c70*/  LEA.HI.X.SX32 R51, R51, R89, 0x1, P3 ;  /* 0x0000005933337211 */ /* 0x000fe400018f0eff */
[----:B------:R-:W-:Y:S02]  /*1c80*/  ISETP.LT.AND P3, PT, R37, R93, P0 ;  /* 0x0000005d2500720c */ /* 0x000fe40000761270 */
[----:B------:R-:W-:-:S02]  /*1c90*/  LEA.HI.X.SX32 R53, R52, R77, 0x1, P5 ;  /* 0x0000004d34357211 */ /* 0x000fc400028f0eff */
[----:B------:R-:W-:Y:S02]  /*1ca0*/  ISETP.LT.AND P5, PT, R47, R93, P0 ;  /* 0x0000005d2f00720c */ /* 0x000fe400007a1270 */
[----:B------:R-:W-:Y:S01]  /*1cb0*/  PRMT R108, RZ, 0x7610, R108 ;  /* 0x00007610ff6c7816 */ /* 0x000fe2000000006c */
[----:B------:R-:W-:Y:S01]  /*1cc0*/  @P4 IMAD.MOV.U32 R56, RZ, RZ, R48 ;  /* 0x000000ffff384224 */ /* 0x000fe200078e0030 */
[----:B------:R-:W-:Y:S01]  /*1cd0*/  PRMT R107, RZ, 0x7610, R107 ;  /* 0x00007610ff6b7816 */ /* 0x000fe2000000006b */
[----:B------:R-:W-:Y:S01]  /*1ce0*/  @P4 IMAD.MOV.U32 R57, RZ, RZ, R51 ;  /* 0x000000ffff394224 */ /* 0x000fe200078e0033 */
[----:B------:R-:W-:Y:S02]  /*1cf0*/  SEL R61, R79, R58, !P2 ;  /* 0x0000003a4f3d7207 */ /* 0x000fe40005000000 */
[----:B------:R-:W2:Y:S01]  /*1d00*/  @P6 LDG.E.U8 R108, desc[UR20][R30.64] ;  /* 0x000000141e6c6981 */ /* 0x000ea2000c1e1100 */
[C---:B------:R-:W-:Y:S01]  /*1d10*/  IADD3 R52, P6, PT, R54.reuse, R69, RZ ;  /* 0x0000004536347210 */ /* 0x040fe20007fde0ff */
[----:B------:R-:W-:Y:S01]  /*1d20*/  @P3 IMAD.MOV.U32 R58, RZ, RZ, R50 ;  /* 0x000000ffff3a3224 */ /* 0x000fe200078e0032 */
[----:B------:R-:W-:Y:S01]  /*1d30*/  PRMT R62, RZ, 0x7610, R62 ;  /* 0x00007610ff3e7816 */ /* 0x000fe2000000003e */
[----:B------:R0:W2:Y:S01]  /*1d40*/  @P4 LDG.E.U8 R107, desc[UR20][R56.64] ;  /* 0x00000014386b4981 */ /* 0x0000a2000c1e1100 */
[----:B------:R-:W-:Y:S01]  /*1d50*/  PRMT R109, RZ, 0x7610, R109 ;  /* 0x00007610ff6d7816 */ /* 0x000fe2000000006d */
[----:B------:R-:W-:Y:S01]  /*1d60*/  @P3 IMAD.MOV.U32 R59, RZ, RZ, R53 ;  /* 0x000000ffff3b3224 */ /* 0x000fe200078e0035 */
[----:B------:R-:W-:Y:S01]  /*1d70*/  PRMT R111, RZ, 0x7610, R111 ;  /* 0x00007610ff6f7816 */ /* 0x000fe2000000006f */
[----:B------:R-:W-:Y:S01]  /*1d80*/  IMAD R61, R61, UR4, RZ ;  /* 0x000000043d3d7c24 */ /* 0x000fe2000f8e02ff */
[----:B------:R-:W-:Y:S01]  /*1d90*/  LEA.HI.X.SX32 R55, R54, R77, 0x1, P6 ;  /* 0x0000004d36377211 */ /* 0x000fe200030f0eff */
[----:B------:R-:W-:Y:S01]  /*1da0*/  @P5 IMAD.MOV.U32 R54, RZ, RZ, R52 ;  /* 0x000000ffff365224 */ /* 0x000fe200078e0034 */
[----:B------:R-:W-:Y:S01]  /*1db0*/  SEL R65, R79, R60, !P2 ;  /* 0x0000003c4f417207 */ /* 0x000fe20005000000 */
[----:B------:R-:W2:Y:S01]  /*1dc0*/  @P3 LDG.E.U8 R109, desc[UR20][R58.64] ;  /* 0x000000143a6d3981 */ /* 0x000ea2000c1e1100 */
[----:B0-----:R-:W-:-:S02]  /*1dd0*/  @P4 IMAD.MOV.U32 R56, RZ, RZ, R46 ;  /* 0x000000ffff384224 */ /* 0x001fc400078e002e */
[----:B------:R-:W-:Y:S01]  /*1de0*/  @P4 IMAD.MOV.U32 R57, RZ, RZ, R49 ;  /* 0x000000ffff394224 */ /* 0x000fe200078e0031 */
[----:B------:R0:W2:Y:S01]  /*1df0*/  @P5 LDG.E.U8 R111, desc[UR20][R54.64] ;  /* 0x00000014366f5981 */ /* 0x0000a2000c1e1100 */
[----:B------:R-:W-:-:S03]  /*1e00*/  IMAD R65, R65, UR4, RZ ;  /* 0x0000000441417c24 */ /* 0x000fc6000f8e02ff */
[----:B------:R1:W3:Y:S01]  /*1e10*/  @P4 LDG.E.U8 R62, desc[UR20][R56.64] ;  /* 0x00000014383e4981 */ /* 0x0002e2000c1e1100 */
[----:B0-----:R-:W-:Y:S02]  /*1e20*/  LOP3.LUT R54, R0, 0x14, RZ, 0xfc, !PT ;  /* 0x0000001400367812 */ /* 0x001fe400078efcff */
[-C--:B-1----:R-:W-:Y:S02]  /*1e30*/  IADD3 R56, P3, PT, R61, R88.reuse, RZ ;  /* 0x000000583d387210 */ /* 0x082fe40007f7e0ff */
[----:B------:R-:W-:Y:S02]  /*1e40*/  IADD3 R58, P5, PT, R65, R88, RZ ;  /* 0x00000058413a7210 */ /* 0x000fe40007fbe0ff */
[----:B------:R-:W-:Y:S02]  /*1e50*/  LEA.HI.X.SX32 R59, R61, R89, 0x1, P3 ;  /* 0x000000593d3b7211 */ /* 0x000fe400018f0eff */
[----:B------:R-:W-:Y:S02]  /*1e60*/  ISETP.LT.AND P3, PT, R54, R93, P0 ;  /* 0x0000005d3600720c */ /* 0x000fe40000761270 */
[----:B------:R-:W-:-:S02]  /*1e70*/  LOP3.LUT R57, R0, 0x1c, RZ, 0xfc, !PT ;  /* 0x0000001c00397812 */ /* 0x000fc400078efcff */
[C---:B------:R-:W-:Y:S02]  /*1e80*/  IADD3 R60, P6, PT, R64.reuse, R69, RZ ;  /* 0x00000045403c7210 */ /* 0x040fe40007fde0ff */
[----:B------:R-:W-:Y:S02]  /*1e90*/  LEA.HI.X.SX32 R61, R65, R89, 0x1, P5 ;  /* 0x00000059413d7211 */ /* 0x000fe400028f0eff */
[----:B------:R-:W-:Y:S02]  /*1ea0*/  ISETP.LT.AND P5, PT, R57, R93, P0 ;  /* 0x0000005d3900720c */ /* 0x000fe400007a1270 */
[----:B------:R-:W-:Y:S02]  /*1eb0*/  LEA.HI.X.SX32 R65, R64, R77, 0x1, P6 ;  /* 0x0000004d40417211 */ /* 0x000fe400030f0eff */
[C---:B------:R-:W-:Y:S01]  /*1ec0*/  IADD3 R64, P6, PT, R66.reuse, R69, RZ ;  /* 0x0000004542407210 */ /* 0x040fe20007fde0ff */
[----:B------:R-:W-:Y:S01]  /*1ed0*/  @P4 IMAD.MOV.U32 R70, RZ, RZ, R56 ;  /* 0x000000ffff464224 */ /* 0x000fe200078e0038 */
[----:B------:R-:W-:Y:S01]  /*1ee0*/  PRMT R92, RZ, 0x7610, R92 ;  /* 0x00007610ff5c7816 */ /* 0x000fe2000000005c */
[----:B------:R-:W-:Y:S01]  /*1ef0*/  @P4 IMAD.MOV.U32 R71, RZ, RZ, R59 ;  /* 0x000000ffff474224 */ /* 0x000fe200078e003b */
[----:B------:R-:W-:Y:S01]  /*1f00*/  PRMT R113, RZ, 0x7610, R113 ;  /* 0x00007610ff717816 */ /* 0x000fe20000000071 */
[----:B------:R-:W-:Y:S01]  /*1f10*/  @P3 IMAD.MOV.U32 R72, RZ, RZ, R60 ;  /* 0x000000ffff483224 */ /* 0x000fe200078e003c */
[----:B------:R-:W-:Y:S01]  /*1f20*/  LEA.HI.X.SX32 R67, R66, R77, 0x1, P6 ;  /* 0x0000004d42437211 */ /* 0x000fe200030f0eff */
[----:B------:R-:W-:Y:S01]  /*1f30*/  @P3 IMAD.MOV.U32 R73, RZ, RZ, R65 ;  /* 0x000000ffff493224 */ /* 0x000fe200078e0041 */
[----:B------:R-:W-:Y:S01]  /*1f40*/  LEA.HI R66, R36, 0xe, RZ, 0x1a ;  /* 0x0000000e24427811 */ /* 0x000fe200078fd0ff */
[----:B------:R0:W5:Y:S01]  /*1f50*/  @P4 LDG.E.U8 R92, desc[UR20][R70.64] ;  /* 0x00000014465c4981 */ /* 0x000162000c1e1100 */
[----:B------:R-:W-:-:S02]  /*1f60*/  PRMT R94, RZ, 0x7610, R94 ;  /* 0x00007610ff5e7816 */ /* 0x000fc4000000005e */
[----:B------:R-:W-:Y:S01]  /*1f70*/  PRMT R115, RZ, 0x7610, R115 ;  /* 0x00007610ff737816 */ /* 0x000fe20000000073 */
[----:B------:R1:W5:Y:S01]  /*1f80*/  @P3 LDG.E.U8 R113, desc[UR20][R72.64] ;  /* 0x0000001448713981 */ /* 0x000362000c1e1100 */
[----:B------:R-:W-:Y:S01]  /*1f90*/  LEA.HI R68, R36, 0x1e, RZ, 0x1a ;  /* 0x0000001e24447811 */ /* 0x000fe200078fd0ff */
[----:B------:R-:W-:Y:S01]  /*1fa0*/  IMAD R74, R66, UR14, RZ ;  /* 0x0000000e424a7c24 */ /* 0x000fe2000f8e02ff */
[----:B------:R-:W-:Y:S01]  /*1fb0*/  LOP3.LUT R83, R80, 0x1c, RZ, 0xfc, !PT ;  /* 0x0000001c50537812 */ /* 0x000fe200078efcff */
[----:B0-----:R-:W-:Y:S02]  /*1fc0*/  @P4 IMAD.MOV.U32 R70, RZ, RZ, R58 ;  /* 0x000000ffff464224 */ /* 0x001fe400078e003a */
[----:B------:R-:W-:Y:S02]  /*1fd0*/  @P4 IMAD.MOV.U32 R71, RZ, RZ, R61 ;  /* 0x000000ffff474224 */ /* 0x000fe400078e003d */
[----:B-1----:R-:W-:Y:S02]  /*1fe0*/  @P5 IMAD.MOV.U32 R72, RZ, RZ, R64 ;  /* 0x000000ffff485224 */ /* 0x002fe400078e0040 */
[----:B------:R-:W-:Y:S01]  /*1ff0*/  @P5 IMAD.MOV.U32 R73, RZ, RZ, R67 ;  /* 0x000000ffff495224 */ /* 0x000fe200078e0043 */
[----:B------:R0:W5:Y:S01]  /*2000*/  @P4 LDG.E.U8 R94, desc[UR20][R70.64] ;  /* 0x00000014465e4981 */ /* 0x000162000c1e1100 */
[C---:B------:R-:W-:Y:S01]  /*2010*/  IMAD R76, R68.reuse, UR14, RZ ;  /* 0x0000000e444c7c24 */ /* 0x040fe2000f8e02ff */
[----:B------:R-:W-:-:S02]  /*2020*/  ISETP.LT.AND P3, PT, R68, R93, P0 ;  /* 0x0000005d4400720c */ /* 0x000fc40000761270 */
[----:B------:R1:W5:Y:S01]  /*2030*/  @P5 LDG.E.U8 R115, desc[UR20][R72.64] ;  /* 0x0000001448735981 */ /* 0x000362000c1e1100 */
[----:B------:R-:W-:Y:S02]  /*2040*/  LOP3.LUT R85, R80, 0x24, RZ, 0xfc, !PT ;  /* 0x0000002450557812 */ /* 0x000fe400078efcff */
[----:B------:R-:W-:Y:S02]  /*2050*/  IABS R87, R83 ;  /* 0x0000005300577213 */ /* 0x000fe40000000000 */
[----:B0-----:R-:W-:Y:S02]  /*2060*/  IADD3 R70, P6, PT, R74, R69, RZ ;  /* 0x000000454a467210 */ /* 0x001fe40007fde0ff */
[----:B------:R-:W-:Y:S02]  /*2070*/  ISETP.LT.AND P5, PT, R66, R93, P0 ;  /* 0x0000005d4200720c */ /* 0x000fe400007a1270 */
[----:B------:R-:W-:Y:S01]  /*2080*/  LEA.HI.X.SX32 R71, R74, R77, 0x1, P6 ;  /* 0x0000004d4a477211 */ /* 0x000fe200030f0eff */
[----:B------:R-:W-:Y:S01]  /*2090*/  IMAD.HI.U32 R74, R81, R87, RZ ;  /* 0x00000057514a7227 */ /* 0x000fe200078e00ff */
[----:B-1----:R-:W-:-:S02]  /*20a0*/  IADD3 R72, P6, PT, R76, R69, RZ ;  /* 0x000000454c487210 */ /* 0x002fc40007fde0ff */
[----:B------:R-:W-:Y:S02]  /*20b0*/  IABS R91, R85 ;  /* 0x00000055005b7213 */ /* 0x000fe40000000000 */
[----:B------:R-:W-:Y:S01]  /*20c0*/  PRMT R98, RZ, 0x7610, R98 ;  /* 0x00007610ff627816 */ /* 0x000fe20000000062 */
[----:B------:R-:W-:Y:S01]  /*20d0*/  IMAD.MOV R74, RZ, RZ, -R74 ;  /* 0x000000ffff4a7224 */ /* 0x000fe200078e0a4a */
[----:B------:R-:W-:Y:S01]  /*20e0*/  PRMT R96, RZ, 0x7610, R96 ;  /* 0x00007610ff607816 */ /* 0x000fe20000000060 */
[----:B------:R-:W-:Y:S01]  /*20f0*/  IMAD.HI.U32 R75, R81, R91, RZ ;  /* 0x0000005b514b7227 */ /* 0x000fe200078e00ff */
[----:B------:R-:W-:Y:S02]  /*2100*/  LEA.HI.X.SX32 R73, R76, R77, 0x1, P6 ;  /* 0x0000004d4c497211 */ /* 0x000fe400030f0eff */
[----:B------:R-:W-:Y:S01]  /*2110*/  LOP3.LUT R90, R80, 0x2c, RZ, 0xfc, !PT ;  /* 0x0000002c505a7812 */ /* 0x000fe200078efcff */
[----:B------:R-:W-:Y:S01]  /*2120*/  IMAD.MOV R75, RZ, RZ, -R75 ;  /* 0x000000ffff4b7224 */ /* 0x000fe200078e0a4b */
[----:B------:R-:W5:Y:S01]  /*2130*/  @P5 LDG.E.U8 R96, desc[UR20][R70.64] ;  /* 0x0000001446605981 */ /* 0x000f62000c1e1100 */
[----:B------:R-:W-:Y:S01]  /*2140*/  IMAD R87, R84, R74, R87 ;  /* 0x0000004a54577224 */ /* 0x000fe200078e0257 */
[----:B------:R-:W-:-:S02]  /*2150*/  IADD3 R76, P5, PT, R78, R69, RZ ;  /* 0x000000454e4c7210 */ /* 0x000fc40007fbe0ff */
[----:B------:R-:W5:Y:S01]  /*2160*/  @P3 LDG.E.U8 R98, desc[UR20][R72.64] ;  /* 0x0000001448623981 */ /* 0x000f62000c1e1100 */
[----:B------:R-:W-:Y:S02]  /*2170*/  IADD3 R74, P3, PT, R82, R69, RZ ;  /* 0x00000045524a7210 */ /* 0x000fe40007f7e0ff */
[----:B------:R-:W-:Y:S01]  /*2180*/  IABS R125, R90 ;  /* 0x0000005a007d7213 */ /* 0x000fe20000000000 */
[----:B------:R-:W-:Y:S01]  /*2190*/  IMAD R91, R84, R75, R91 ;  /* 0x0000004b545b7224 */ /* 0x000fe200078e025b */
[-C--:B------:R-:W-:Y:S02]  /*21a0*/  LEA.HI.X.SX32 R75, R82, R77.reuse, 0x1, P3 ;  /* 0x0000004d524b7211 */ /* 0x080fe400018f0eff */
[----:B------:R-:W-:Y:S01]  /*21b0*/  LEA.HI.X.SX32 R77, R78, R77, 0x1, P5 ;  /* 0x0000004d4e4d7211 */ /* 0x000fe200028f0eff */
[----:B------:R-:W-:Y:S01]  /*21c0*/  IMAD.HI.U32 R78, R81, R125, RZ ;  /* 0x0000007d514e7227 */ /* 0x000fe200078e00ff */
[C---:B------:R-:W-:Y:S02]  /*21d0*/  ISETP.GT.U32.AND P5, PT, R84.reuse, R87, PT ;  /* 0x000000575400720c */ /* 0x040fe40003fa4070 */
[----:B------:R-:W-:Y:S01]  /*21e0*/  ISETP.GT.U32.AND P3, PT, R84, R91, PT ;  /* 0x0000005b5400720c */ /* 0x000fe20003f64070 */
[----:B------:R-:W-:Y:S01]  /*21f0*/  IMAD.MOV R78, RZ, RZ, -R78 ;  /* 0x000000ffff4e7224 */ /* 0x000fe200078e0a4e */
[----:B------:R-:W-:-:S03]  /*2200*/  LOP3.LUT R69, R0, 0x6, RZ, 0xfc, !PT ;  /* 0x0000000600457812 */ /* 0x000fc600078efcff */
[----:B------:R-:W-:Y:S01]  /*2210*/  IMAD R125, R84, R78, R125 ;  /* 0x0000004e547d7224 */ /* 0x000fe200078e027d */
[----:B------:R-:W-:Y:S02]  /*2220*/  ISETP.LT.AND P6, PT, R69, R93, P0 ;  /* 0x0000005d4500720c */ /* 0x000fe400007c1270 */
[----:B------:R-:W-:-:S03]  /*2230*/  LOP3.LUT R78, R0, 0x16, RZ, 0xfc, !PT ;  /* 0x00000016004e7812 */ /* 0x000fc600078efcff */
[--C-:B------:R-:W-:Y:S01]  /*2240*/  @!P5 IMAD.IADD R87, R87, 0x1, -R84.reuse ;  /* 0x000000015757d824 */ /* 0x100fe200078e0a54 */
[----:B------:R-:W-:Y:S01]  /*2250*/  ISETP.LT.AND P0, PT, R78, R93, P0 ;  /* 0x0000005d4e00720c */ /* 0x000fe20000701270 */
[----:B------:R-:W-:Y:S01]  /*2260*/  @!P3 IMAD.IADD R91, R91, 0x1, -R84 ;  /* 0x000000015b5bb824 */ /* 0x000fe200078e0a54 */
[----:B------:R-:W-:Y:S02]  /*2270*/  PRMT R100, RZ, 0x7610, R100 ;  /* 0x00007610ff647816 */ /* 0x000fe40000000064 */
[C---:B------:R-:W-:Y:S02]  /*2280*/  ISETP.GT.U32.AND P5, PT, R84.reuse, R87, PT ;  /* 0x000000575400720c */ /* 0x040fe40003fa4070 */
[----:B------:R-:W-:Y:S02]  /*2290*/  PRMT R102, RZ, 0x7610, R102 ;  /* 0x00007610ff667816 */ /* 0x000fe40000000066 */
[C---:B------:R-:W-:Y:S01]  /*22a0*/  ISETP.GT.U32.AND P3, PT, R84.reuse, R91, PT ;  /* 0x0000005b5400720c */ /* 0x040fe20003f64070 */
[----:B------:R-:W5:Y:S01]  /*22b0*/  @P6 LDG.E.U8 R100, desc[UR20][R74.64] ;  /* 0x000000144a646981 */ /* 0x000f62000c1e1100 */
[----:B------:R-:W-:-:S03]  /*22c0*/  ISETP.GT.U32.AND P6, PT, R84, R125, PT ;  /* 0x0000007d5400720c */ /* 0x000fc60003fc4070 */
[----:B------:R-:W5:Y:S01]  /*22d0*/  @P0 LDG.E.U8 R102, desc[UR20][R76.64] ;  /* 0x000000144c660981 */ /* 0x000f62000c1e1100 */
[----:B------:R-:W-:Y:S02]  /*22e0*/  ISETP.GE.AND P0, PT, R83, RZ, PT ;  /* 0x000000ff5300720c */ /* 0x000fe40003f06270 */
[C---:B------:R-:W-:Y:S01]  /*22f0*/  LOP3.LUT R82, R80.reuse, 0x34, RZ, 0xfc, !PT ;  /* 0x0000003450527812 */ /* 0x040fe200078efcff */
[--C-:B------:R-:W-:Y:S01]  /*2300*/  @!P5 IMAD.IADD R87, R87, 0x1, -R84.reuse ;  /* 0x000000015757d824 */ /* 0x100fe200078e0a54 */
[----:B------:R-:W-:Y:S02]  /*2310*/  ISETP.GE.AND P5, PT, R85, RZ, PT ;  /* 0x000000ff5500720c */ /* 0x000fe40003fa6270 */
[----:B------:R-:W-:Y:S01]  /*2320*/  LOP3.LUT R85, R80, 0x3c, RZ, 0xfc, !PT ;  /* 0x0000003c50557812 */ /* 0x000fe200078efcff */
[--C-:B------:R-:W-:Y:S01]  /*2330*/  @!P3 IMAD.IADD R91, R91, 0x1, -R84.reuse ;  /* 0x000000015b5bb824 */ /* 0x100fe200078e0a54 */
[----:B------:R-:W-:Y:S01]  /*2340*/  ISETP.GE.AND P3, PT, R90, RZ, PT ;  /* 0x000000ff5a00720c */ /* 0x000fe20003f66270 */
[----:B------:R-:W-:Y:S01]  /*2350*/  @!P6 IMAD.IADD R125, R125, 0x1, -R84 ;  /* 0x000000017d7de824 */ /* 0x000fe200078e0a54 */
[----:B------:R-:W-:Y:S01]  /*2360*/  IABS R90, R82 ;  /* 0x00000052005a7213 */ /* 0x000fe20000000000 */
[----:B------:R-:W-:Y:S01]  /*2370*/  IMAD.MOV.U32 R80, RZ, RZ, R87 ;  /* 0x000000ffff507224 */ /* 0x000fe200078e0057 */
[----:B------:R-:W-:-:S03]  /*2380*/  IABS R104, R85 ;  /* 0x0000005500687213 */ /* 0x000fc60000000000 */
[----:B------:R-:W-:Y:S01]  /*2390*/  @!P0 IMAD.MOV R80, RZ, RZ, -R80 ;  /* 0x000000ffff508224 */ /* 0x000fe200078e0a50 */
[----:B------:R-:W-:Y:S01]  /*23a0*/  ISETP.GT.U32.AND P0, PT, R84, R125, PT ;  /* 0x0000007d5400720c */ /* 0x000fe20003f04070 */
[----:B------:R-:W-:-:S04]  /*23b0*/  IMAD.HI.U32 R83, R81, R90, RZ ;  /* 0x0000005a51537227 */ /* 0x000fc800078e00ff */
[----:B------:R-:W-:-:S04]  /*23c0*/  IMAD.HI.U32 R81, R81, R104, RZ ;  /* 0x0000006851517227 */ /* 0x000fc800078e00ff */
[----:B------:R-:W-:Y:S02]  /*23d0*/  IMAD.MOV R83, RZ, RZ, -R83 ;  /* 0x000000ffff537224 */ /* 0x000fe400078e0a53 */
[----:B------:R-:W-:Y:S02]  /*23e0*/  IMAD.MOV R81, RZ, RZ, -R81 ;  /* 0x000000ffff517224 */ /* 0x000fe400078e0a51 */
[C---:B------:R-:W-:Y:S02]  /*23f0*/  IMAD R87, R84.reuse, R83, R90 ;  /* 0x0000005354577224 */ /* 0x040fe400078e025a */
[----:B------:R-:W-:Y:S02]  /*2400*/  IMAD R90, R84, R81, R104 ;  /* 0x00000051545a7224 */ /* 0x000fe400078e0268 */
[----:B------:R-:W-:-:S03]  /*2410*/  @!P0 IMAD.IADD R125, R125, 0x1, -R84 ;  /* 0x000000017d7d8824 */ /* 0x000fc600078e0a54 */
[C---:B------:R-:W-:Y:S01]  /*2420*/  ISETP.GT.U32.AND P0, PT, R84.reuse, R90, PT ;  /* 0x0000005a5400720c */ /* 0x040fe20003f04070 */
[----:B------:R-:W-:Y:S01]  /*2430*/  @!P5 IMAD.MOV R91, RZ, RZ, -R91 ;  /* 0x000000ffff5bd224 */ /* 0x000fe200078e0a5b */
[----:B------:R-:W-:Y:S01]  /*2440*/  ISETP.GT.U32.AND P5, PT, R84, R87, PT ;  /* 0x000000575400720c */ /* 0x000fe20003fa4070 */
[----:B------:R-:W-:-:S10]  /*2450*/  @!P3 IMAD.MOV R125, RZ, RZ, -R125 ;  /* 0x000000ffff7db224 */ /* 0x000fd400078e0a7d */
[--C-:B------:R-:W-:Y:S02]  /*2460*/  @!P0 IMAD.IADD R90, R90, 0x1, -R84.reuse ;  /* 0x000000015a5a8824 */ /* 0x100fe400078e0a54 */
[----:B------:R-:W-:-:S03]  /*2470*/  @!P5 IMAD.IADD R87, R87, 0x1, -R84 ;  /* 0x000000015757d824 */ /* 0x000fc600078e0a54 */
[C---:B------:R-:W-:Y:S02]  /*2480*/  ISETP.GT.U32.AND P5, PT, R84.reuse, R90, PT ;  /* 0x0000005a5400720c */ /* 0x040fe40003fa4070 */
[----:B------:R-:W-:Y:S02]  /*2490*/  ISETP.GT.U32.AND P3, PT, R84, R87, PT ;  /* 0x000000575400720c */ /* 0x000fe40003f64070 */
[----:B------:R-:W-:-:S09]  /*24a0*/  ISETP.GE.AND P0, PT, R82, RZ, PT ;  /* 0x000000ff5200720c */ /* 0x000fd20003f06270 */
[--C-:B------:R-:W-:Y:S01]  /*24b0*/  @!P5 IMAD.IADD R90, R90, 0x1, -R84.reuse ;  /* 0x000000015a5ad824 */ /* 0x100fe200078e0a54 */
[----:B------:R-:W-:Y:S01]  /*24c0*/  ISETP.GE.AND P5, PT, R85, RZ, PT ;  /* 0x000000ff5500720c */ /* 0x000fe20003fa6270 */
[----:B------:R-:W-:-:S04]  /*24d0*/  @!P3 IMAD.IADD R87, R87, 0x1, -R84 ;  /* 0x000000015757b824 */ /* 0x000fc800078e0a54 */
[----:B------:R-:W-:Y:S01]  /*24e0*/  @!P0 IMAD.MOV R87, RZ, RZ, -R87 ;  /* 0x000000ffff578224 */ /* 0x000fe200078e0a57 */
[----:B------:R-:W-:-:S04]  /*24f0*/  SEL R80, R79, R80, !P2 ;  /* 0x000000504f507207 */ /* 0x000fc80005000000 */
[----:B------:R-:W-:-:S03]  /*2500*/  SEL R87, R79, R87, !P2 ;  /* 0x000000574f577207 */ /* 0x000fc60005000000 */
[----:B------:R-:W-:Y:S01]  /*2510*/  @!P5 IMAD.MOV R90, RZ, RZ, -R90 ;  /* 0x000000ffff5ad224 */ /* 0x000fe200078e0a5a */
[C---:B------:R-:W-:Y:S01]  /*2520*/  SEL R83, R79.reuse, R91, !P2 ;  /* 0x0000005b4f537207 */ /* 0x040fe20005000000 */
[----:B------:R-:W-:Y:S01]  /*2530*/  IMAD R81, R80, UR4, RZ ;  /* 0x0000000450517c24 */ /* 0x000fe2000f8e02ff */
[----:B------:R-:W-:Y:S01]  /*2540*/  SEL R91, R79, R125, !P2 ;  /* 0x0000007d4f5b7207 */ /* 0x000fe20005000000 */
[----:B------:R-:W-:Y:S01]  /*2550*/  IMAD R87, R87, UR4, RZ ;  /* 0x0000000457577c24 */ /* 0x000fe2000f8e02ff */
[----:B------:R-:W-:Y:S01]  /*2560*/  SEL R79, R79, R90, !P2 ;  /* 0x0000005a4f4f7207 */ /* 0x000fe20005000000 */
[----:B------:R-:W-:Y:S01]  /*2570*/  IMAD R83, R83, UR4, RZ ;  /* 0x0000000453537c24 */ /* 0x000fe2000f8e02ff */
[-C--:B------:R-:W-:Y:S01]  /*2580*/  IADD3 R80, P6, PT, R81, R88.reuse, RZ ;  /* 0x0000005851507210 */ /* 0x080fe20007fde0ff */
[----:B------:R-:W-:Y:S01]  /*2590*/  IMAD R91, R91, UR4, RZ ;  /* 0x000000045b5b7c24 */ /* 0x000fe2000f8e02ff */
[----:B------:R-:W-:Y:S01]  /*25a0*/  ISETP.NE.U32.AND P0, PT, R86, RZ, PT ;  /* 0x000000ff5600720c */ /* 0x000fe20003f05070 */
[----:B------:R-:W-:Y:S01]  /*25b0*/  IMAD R79, R79, UR4, RZ ;  /* 0x000000044f4f7c24 */ /* 0x000fe2000f8e02ff */
[----:B------:R-:W-:-:S02]  /*25c0*/  IADD3 R86, P2, PT, R87, R88, RZ ;  /* 0x0000005857567210 */ /* 0x000fc40007f5e0ff */
[-C--:B------:R-:W-:Y:S02]  /*25d0*/  LEA.HI.X.SX32 R81, R81, R89.reuse, 0x1, P6 ;  /* 0x0000005951517211 */ /* 0x080fe400030f0eff */
[-C--:B------:R-:W-:Y:S02]  /*25e0*/  IADD3 R82, P6, PT, R83, R88.reuse, RZ ;  /* 0x0000005853527210 */ /* 0x080fe40007fde0ff */
[-C--:B------:R-:W-:Y:S02]  /*25f0*/  IADD3 R84, P3, PT, R91, R88.reuse, RZ ;  /* 0x000000585b547210 */ /* 0x080fe40007f7e0ff */
[----:B------:R-:W-:Y:S02]  /*2600*/  LEA.HI.X.SX32 R87, R87, R89, 0x1, P2 ;  /* 0x0000005957577211 */ /* 0x000fe400010f0eff */
[----:B------:R-:W-:Y:S02]  /*2610*/  IADD3 R88, P2, PT, R79, R88, RZ ;  /* 0x000000584f587210 */ /* 0x000fe40007f5e0ff */
[----:B------:R-:W-:-:S02]  /*2620*/  PRMT R63, RZ, 0x7610, R63 ;  /* 0x00007610ff3f7816 */ /* 0x000fc4000000003f */
[----:B------:R-:W-:Y:S02]  /*2630*/  PRMT R95, RZ, 0x7610, R95 ;  /* 0x00007610ff5f7816 */ /* 0x000fe4000000005f */
[----:B------:R-:W-:Y:S02]  /*2640*/  PRMT R97, RZ, 0x7610, R97 ;  /* 0x00007610ff617816 */ /* 0x000fe40000000061 */
[----:B------:R-:W-:Y:S01]  /*2650*/  PRMT R99, RZ, 0x7610, R99 ;  /* 0x00007610ff637816 */ /* 0x000fe20000000063 */
[----:B------:R-:W5:Y:S01]  /*2660*/  @P4 LDG.E.U8 R63, desc[UR20][R28.64] ;  /* 0x000000141c3f4981 */ /* 0x000f62000c1e1100 */
[----:B------:R-:W-:Y:S02]  /*2670*/  PRMT R101, RZ, 0x7610, R101 ;  /* 0x00007610ff657816 */ /* 0x000fe40000000065 */
[----:B------:R-:W-:Y:S01]  /*2680*/  PRMT R103, RZ, 0x7610, R103 ;  /* 0x00007610ff677816 */ /* 0x000fe20000000067 */
[----:B------:R-:W5:Y:S01]  /*2690*/  @P4 LDG.E.U8 R95, desc[UR20][R32.64] ;  /* 0x00000014205f4981 */ /* 0x000f62000c1e1100 */
[----:B------:R-:W-:-:S02]  /*26a0*/  PRMT R105, RZ, 0x7610, R105 ;  /* 0x00007610ff697816 */ /* 0x000fc40000000069 */
[----:B------:R-:W-:Y:S01]  /*26b0*/  PRMT R104, RZ, 0x7610, R104 ;  /* 0x00007610ff687816 */ /* 0x000fe20000000068 */
[----:B------:R-:W5:Y:S01]  /*26c0*/  @P4 LDG.E.U8 R97, desc[UR20][R34.64] ;  /* 0x0000001422614981 */ /* 0x000f62000c1e1100 */
[-C--:B------:R-:W-:Y:S02]  /*26d0*/  LEA.HI.X.SX32 R83, R83, R89.reuse, 0x1, P6 ;  /* 0x0000005953537211 */ /* 0x080fe400030f0eff */
[----:B------:R-:W-:Y:S01]  /*26e0*/  PRMT R106, RZ, 0x7610, R106 ;  /* 0x00007610ff6a7816 */ /* 0x000fe2000000006a */
[----:B------:R-:W5:Y:S01]  /*26f0*/  @P4 LDG.E.U8 R99, desc[UR20][R38.64] ;  /* 0x0000001426634981 */ /* 0x000f62000c1e1100 */
[----:B------:R-:W-:Y:S02]  /*2700*/  LEA.HI.X.SX32 R85, R91, R89, 0x1, P3 ;  /* 0x000000595b557211 */ /* 0x000fe400018f0eff */
[----:B------:R-:W-:Y:S01]  /*2710*/  PRMT R116, RZ, 0x7610, R116 ;  /* 0x00007610ff747816 */ /* 0x000fe20000000074 */
[----:B------:R-:W5:Y:S01]  /*2720*/  @P4 LDG.E.U8 R101, desc[UR20][R40.64] ;  /* 0x0000001428654981 */ /* 0x000f62000c1e1100 */
[----:B------:R-:W-:-:S02]  /*2730*/  PRMT R118, RZ, 0x7610, R118 ;  /* 0x00007610ff767816 */ /* 0x000fc40000000076 */
[----:B------:R-:W-:Y:S01]  /*2740*/  PRMT R120, RZ, 0x7610, R120 ;  /* 0x00007610ff787816 */ /* 0x000fe20000000078 */
[----:B------:R-:W5:Y:S01]  /*2750*/  @P4 LDG.E.U8 R103, desc[UR20][R42.64] ;  /* 0x000000142a674981 */ /* 0x000f62000c1e1100 */
[----:B------:R-:W-:-:S03]  /*2760*/  LEA.HI.X.SX32 R89, R79, R89, 0x1, P2 ;  /* 0x000000594f597211 */ /* 0x000fc600010f0eff */
[----:B------:R-:W5:Y:S04]  /*2770*/  @P4 LDG.E.U8 R105, desc[UR20][R44.64] ;  /* 0x000000142c694981 */ /* 0x000f68000c1e1100 */
[----:B------:R-:W5:Y:S04]  /*2780*/  @P4 LDG.E.U8 R104, desc[UR20][R80.64] ;  /* 0x0000001450684981 */ /* 0x000f68000c1e1100 */
[----:B------:R-:W5:Y:S04]  /*2790*/  @P4 LDG.E.U8 R106, desc[UR20][R82.64] ;  /* 0x00000014526a4981 */ /* 0x000f68000c1e1100 */
[----:B------:R-:W5:Y:S04]  /*27a0*/  @P4 LDG.E.U8 R116, desc[UR20][R84.64] ;  /* 0x0000001454744981 */ /* 0x000f68000c1e1100 */
[----:B------:R-:W5:Y:S04]  /*27b0*/  @P4 LDG.E.U8 R118, desc[UR20][R86.64] ;  /* 0x0000001456764981 */ /* 0x000f68000c1e1100 */
[----:B------:R-:W5:Y:S01]  /*27c0*/  @P4 LDG.E.U8 R120, desc[UR20][R88.64] ;  /* 0x0000001458784981 */ /* 0x000f62000c1e1100 */
[----:B------:R-:W-:-:S04]  /*27d0*/  @!UP1 UIADD3 UR4, UPT, UPT, -UR6, 0x100000, URZ ;  /* 0x0010000006049890 */ /* 0x000fc8000fffe1ff */
[----:B------:R-:W-:Y:S02]  /*27e0*/  @!UP1 USHF.L.U32 UR5, UR4, 0xb, URZ ;  /* 0x0000000b04059899 */ /* 0x000fe400080006ff */
[----:B------:R-:W-:Y:S01]  /*27f0*/  @!UP1 USHF.L.U32 UR4, UR4, 0x1, URZ ;  /* 0x0000000104049899 */ /* 0x000fe200080006ff */
[----:B------:R-:W-:Y:S01]  /*2800*/  VOTEU.ALL UP1, P1 ;  /* 0x0000000000ff7886 */ /* 0x000fe20000820000 */
[C---:B------:R-:W-:Y:S02]  /*2810*/  LOP3.LUT R79, R4.reuse, 0x10, RZ, 0x3c, !PT ;  /* 0x00000010044f7812 */ /* 0x040fe400078e3cff */
[C---:B------:R-:W-:Y:S02]  /*2820*/  LOP3.LUT R90, R4.reuse, 0x20, RZ, 0x3c, !PT ;  /* 0x00000020045a7812 */ /* 0x040fe400078e3cff */
[----:B------:R-:W-:-:S06]  /*2830*/  LOP3.LUT R91, R4, 0x30, RZ, 0x3c, !PT ;  /* 0x00000030045b7812 */ /* 0x000fcc00078e3cff */
[----:B------:R0:W1:Y:S01]  /*2840*/  @!UP1 SYNCS.EXCH.64 URZ, [UR18+0x2008], UR4 ;  /* 0x0020080412ff95b2 */ /* 0x0000620008000100 */
[----:B--2---:R0:W-:Y:S04]  /*2850*/  STS.U8 [R4+UR18], R119 ;  /* 0x0000007704007988 */ /* 0x0041e80008000012 */
[----:B---3--:R0:W-:Y:S04]  /*2860*/  STS.U8 [R4+UR18+0x200], R117 ;  /* 0x0002007504007988 */ /* 0x0081e80008000012 */
[----:B----4-:R0:W-:Y:S04]  /*2870*/  STS.U8 [R4+UR18+0x400], R123 ;  /* 0x0004007b04007988 */ /* 0x0101e80008000012 */
[----:B-----5:R0:W-:Y:S04]  /*2880*/  STS.U8 [R4+UR18+0x600], R121 ;  /* 0x0006007904007988 */ /* 0x0201e80008000012 */
[----:B------:R0:W-:Y:S04]  /*2890*/  STS.U8 [R79+UR18+0x80], R110 ;  /* 0x0000806e4f007988 */ /* 0x0001e80008000012 */
[----:B------:R0:W-:Y:S04]  /*28a0*/  STS.U8 [R79+UR18+0x280], R112 ;  /* 0x000280704f007988 */ /* 0x0001e80008000012 */
[----:B------:R0:W-:Y:S04]  /*28b0*/  STS.U8 [R79+UR18+0x480], R114 ;  /* 0x000480724f007988 */ /* 0x0001e80008000012 */
[----:B------:R0:W-:Y:S04]  /*28c0*/  STS.U8 [R79+UR18+0x680], R108 ;  /* 0x0006806c4f007988 */ /* 0x0001e80008000012 */
[----:B------:R0:W-:Y:S04]  /*28d0*/  STS.U8 [R90+UR18+0x100], R109 ;  /* 0x0001006d5a007988 */ /* 0x0001e80008000012 */
[----:B------:R0:W-:Y:S04]  /*28e0*/  STS.U8 [R90+UR18+0x300], R111 ;  /* 0x0003006f5a007988 */ /* 0x0001e80008000012 */
[----:B------:R0:W-:Y:S01]  /*28f0*/  STS.U8 [R90+UR18+0x500], R113 ;  /* 0x000500715a007988 */ /* 0x0001e20008000012 */
[----:B------:R-:W-:-:S03]  /*2900*/  ISETP.LT.OR P2, PT, R5, 0x20, P0 ;  /* 0x000000200500780c */ /* 0x000fc60000741670 */
[----:B------:R0:W-:Y:S04]  /*2910*/  STS.U8 [R90+UR18+0x700], R115 ;  /* 0x000700735a007988 */ /* 0x0001e80008000012 */
[----:B------:R0:W-:Y:S04]  /*2920*/  STS.U8 [R91+UR18+0x380], R96 ;  /* 0x000380605b007988 */ /* 0x0001e80008000012 */
[----:B------:R0:W-:Y:S01]  /*2930*/  STS.U8 [R91+UR18+0x780], R98 ;  /* 0x000780625b007988 */ /* 0x0001e20008000012 */
[----:B------:R-:W-:-:S03]  /*2940*/  ISETP.GE.AND P3, PT, R5, 0x40, PT ;  /* 0x000000400500780c */ /* 0x000fc60003f66270 */
[----:B------:R0:W-:Y:S04]  /*2950*/  STS.U8 [R91+UR18+0x180], R100 ;  /* 0x000180645b007988 */ /* 0x0001e80008000012 */
        /* <DEDUP_REMOVED lines=16> */
[----:B------:R0:W-:Y:S01]  /*2a60*/  STS.U8 [R79+UR18+0xf80], R120 ;  /* 0x000f80784f007988 */ /* 0x0001e20008000012 */
[----:B-1----:R1:W-:Y:S06]  /*2a70*/  MEMBAR.ALL.CTA ;  /* 0x0000000000007992 */ /* 0x0023ec0000008000 */
[----:B-1----:R-:W1:Y:S02]  /*2a80*/  FENCE.VIEW.ASYNC.S ;  /* 0x00000000000073c6 */ /* 0x002e640000000000 */
[----:B-1----:R-:W-:Y:S06]  /*2a90*/  BAR.SYNC.DEFER_BLOCKING 0x0 ;  /* 0x0000000000007b1d */ /* 0x002fec0000010000 */
[----:B------:R-:W-:Y:S05]  /*2aa0*/  @P2 BRA `(.L_x_6) ;  /* 0x00000000003c2947 */ /* 0x000fea0003800000 */
[----:B0-----:R-:W-:Y:S02]  /*2ab0*/  UIADD3 UR4, UPT, UPT, UR18, 0x800, URZ ;  /* 0x0000080012047890 */ /* 0x001fe4000fffe0ff */
[----:B------:R-:W-:Y:S02]  /*2ac0*/  USHF.R.U32.HI UR6, URZ, 0x4, UR18 ;  /* 0x00000004ff067899 */ /* 0x000fe40008011612 */
[----:B------:R-:W-:Y:S02]  /*2ad0*/  USHF.R.U32.HI UR4, URZ, 0x4, UR4 ;  /* 0x00000004ff047899 */ /* 0x000fe40008011604 */
[----:B------:R-:W-:Y:S02]  /*2ae0*/  USGXT.U32 UR6, UR6, 0xe ;  /* 0x0000000e0606789a */ /* 0x000fe40008000000 */
[----:B------:R-:W-:Y:S01]  /*2af0*/  USGXT.U32 UR8, UR4, 0xe ;  /* 0x0000000e0408789a */ /* 0x000fe20008000000 */
[----:B------:R-:W-:Y:S02]  /*2b00*/  UMOV UR5, URZ ;  /* 0x000000ff00057c82 */ /* 0x000fe40008000000 */
[----:B------:R-:W-:Y:S01]  /*2b10*/  UMOV UR4, UR10 ;  /* 0x0000000a00047c82 */ /* 0x000fe20008000000 */
[----:B------:R-:W-:Y:S01]  /*2b20*/  UMOV UR16, 0x0 ;  /* 0x0000000000107882 */ /* 0x000fe20000000000 */
[----:B------:R-:W-:Y:S01]  /*2b30*/  UMOV UR17, 0x4108490 ;  /* 0x0410849000117882 */ /* 0x000fe20000000000 */
[----:B------:R-:W-:Y:S01]  /*2b40*/  UMOV UR7, 0x80004020 ;  /* 0x8000402000077882 */ /* 0x000fe20000000000 */
[----:B------:R-:W-:Y:S01]  /*2b50*/  UMOV UR9, 0xc0004010 ;  /* 0xc000401000097882 */ /* 0x000fe20000000000 */
[----:B------:R-:W-:Y:S01]  /*2b60*/  UMOV UR4, UR4 ;  /* 0x0000000400047c82 */ /* 0x000fe20008000000 */
[----:B------:R1:W-:Y:S01]  /*2b70*/  UTCQMMA gdesc[UR6], gdesc[UR8], tmem[UR19], tmem[UR16], idesc[UR17], !UPT ;  /* 0x00ff1008060075ea */ /* 0x0003e2000f800313 */
[----:B------:R1:W-:Y:S01]  /*2b80*/  UTCBAR [UR4], URZ ;  /* 0x000000ff040073e9 */ /* 0x0003e200080000ff */
[----:B------:R-:W-:-:S02]  /*2b90*/  NOP ;  /* 0x0000000000007918 */ /* 0x000fc40000000000 */
.L_x_6:
[----:B01----:R-:W-:Y:S01]  /*2ba0*/  UMOV UR4, URZ ;  /* 0x000000ff00047c82 */ /* 0x003fe20008000000 */
[----:B------:R-:W-:Y:S05]  /*2bb0*/  @!P3 BRA `(.L_x_7) ;  /* 0x0000000c00fcb947 */ /* 0x000fea0003800000 */
[----:B------:R-:W-:Y:S01]  /*2bc0*/  SHF.R.S32.HI R62, RZ, 0x1f, R5 ;  /* 0x0000001fff3e7819 */ /* 0x000fe20000011405 */
[----:B------:R-:W-:Y:S01]  /*2bd0*/  UIADD3 UR5, UPT, UPT, UR18, 0x1800, URZ ;  /* 0x0000180012057890 */ /* 0x000fe2000fffe0ff */
[----:B------:R-:W-:Y:S01]  /*2be0*/  VIADD R93, R93, 0xffffffe0 ;  /* 0xffffffe05d5d7836 */ /* 0x000fe20000000000 */
[----:B------:R-:W-:Y:S01]  /*2bf0*/  UIADD3 UR4, UPT, UPT, UR18, 0x1000, URZ ;  /* 0x0000100012047890 */ /* 0x000fe2000fffe0ff */
[----:B------:R-:W-:Y:S01]  /*2c00*/  LEA.HI R62, R62, R5, RZ, 0x5 ;  /* 0x000000053e3e7211 */ /* 0x000fe200078f28ff */
[----:B------:R-:W-:Y:S01]  /*2c10*/  USHF.R.U32.HI UR5, URZ, 0x4, UR5 ;  /* 0x00000004ff057899 */ /* 0x000fe20008011605 */
[----:B------:R-:W-:Y:S01]  /*2c20*/  IMAD.MOV.U32 R63, RZ, RZ, RZ ;  /* 0x000000ffff3f7224 */ /* 0x000fe200078e00ff */
[----:B------:R-:W-:Y:S01]  /*2c30*/  USHF.L.U32 UR14, UR14, 0x5, URZ ;  /* 0x000000050e0e7899 */ /* 0x000fe200080006ff */
[----:B------:R-:W-:Y:S01]  /*2c40*/  SHF.R.S32.HI R62, RZ, 0x5, R62 ;  /* 0x00000005ff3e7819 */ /* 0x000fe2000001143e */
[----:B------:R-:W-:Y:S02]  /*2c50*/  USHF.L.U32 UR15, UR15, 0x5, URZ ;  /* 0x000000050f0f7899 */ /* 0x000fe400080006ff */
[----:B------:R-:W-:Y:S01]  /*2c60*/  USHF.R.U32.HI UR4, URZ, 0x4, UR4 ;  /* 0x00000004ff047899 */ /* 0x000fe20008011604 */
[----:B------:R-:W-:Y:S01]  /*2c70*/  VIMNMX R62, PT, PT, R62, 0x2, !PT ;  /* 0x000000023e3e7848 */ /* 0x000fe20007fe0100 */
[----:B------:R-:W-:-:S02]  /*2c80*/  USGXT.U32 UR16, UR5, 0xe ;  /* 0x0000000e0510789a */ /* 0x000fc40008000000 */
[----:B------:R-:W-:Y:S02]  /*2c90*/  USHF.R.S32.HI UR23, URZ, 0x1f, UR14 ;  /* 0x0000001fff177899 */ /* 0x000fe4000801140e */
[----:B------:R-:W-:Y:S01]  /*2ca0*/  VIADD R92, R62, 0xffffffff ;  /* 0xffffffff3e5c7836 */ /* 0x000fe20000000000 */
[----:B------:R-:W-:Y:S02]  /*2cb0*/  USHF.R.S32.HI UR24, URZ, 0x1f, UR15 ;  /* 0x0000001fff187899 */ /* 0x000fe4000801140f */
[----:B------:R-:W-:Y:S01]  /*2cc0*/  USGXT.U32 UR8, UR4, 0xe ;  /* 0x0000000e0408789a */ /* 0x000fe20008000000 */
[----:B------:R-:W-:Y:S01]  /*2cd0*/  UMOV UR13, UR10 ;  /* 0x0000000a000d7c82 */ /* 0x000fe20008000000 */
[----:B------:R-:W-:Y:S01]  /*2ce0*/  UMOV UR17, 0x1 ;  /* 0x0000000100117882 */ /* 0x000fe20000000000 */
[----:B------:R-:W-:-:S09]  /*2cf0*/  UMOV UR5, URZ ;  /* 0x000000ff00057c82 */ /* 0x000fd20008000000 */
.L_x_10:
[----:B------:R-:W-:Y:S01]  /*2d00*/  IADD3 R84, P3, PT, R84, UR15, RZ ;  /* 0x0000000f54547c10 */ /* 0x000fe2000ff7e0ff */
[----:B------:R-:W-:Y:S01]  /*2d10*/  IMAD.U32 R63, R63, -0x80000000, RZ ;  /* 0x800000003f3f7824 */ /* 0x000fe200078e00ff */
[----:B------:R-:W-:Y:S02]  /*2d20*/  IADD3 R86, P2, PT, R86, UR15, RZ ;  /* 0x0000000f56567c10 */ /* 0x000fe4000ff5e0ff */
[----:B------:R-:W-:Y:S02]  /*2d30*/  IADD3.X R85, PT, PT, R85, UR24, RZ, P3, !PT ;  /* 0x0000001855557c10 */ /* 0x000fe40009ffe4ff */
[----:B------:R-:W-:Y:S02]  /*2d40*/  IADD3 R38, P3, PT, R38, UR15, RZ ;  /* 0x0000000f26267c10 */ /* 0x000fe4000ff7e0ff */
[----:B------:R-:W-:Y:S02]  /*2d50*/  IADD3.X R87, PT, PT, R87, UR24, RZ, P2, !PT ;  /* 0x0000001857577c10 */ /* 0x000fe400097fe4ff */
[----:B------:R-:W-:-:S02]  /*2d60*/  IADD3.X R39, PT, PT, R39, UR24, RZ, P3, !PT ;  /* 0x0000001827277c10 */ /* 0x000fc40009ffe4ff */
[----:B------:R-:W-:Y:S02]  /*2d70*/  IADD3 R46, P3, PT, R46, UR15, RZ ;  /* 0x0000000f2e2e7c10 */ /* 0x000fe4000ff7e0ff */
[----:B------:R-:W-:Y:S02]  /*2d80*/  IADD3 R88, P6, PT, R88, UR15, RZ ;  /* 0x0000000f58587c10 */ /* 0x000fe4000ffde0ff */
[----:B------:R-:W-:Y:S02]  /*2d90*/  IADD3.X R49, PT, PT, R49, UR24, RZ, P3, !PT ;  /* 0x0000001831317c10 */ /* 0x000fe40009ffe4ff */
[----:B------:R-:W-:Y:S02]  /*2da0*/  IADD3 R48, P5, PT, R48, UR15, RZ ;  /* 0x0000000f30307c10 */ /* 0x000fe4000ffbe0ff */
[----:B------:R-:W-:Y:S02]  /*2db0*/  IADD3 R44, P4, PT, R44, UR15, RZ ;  /* 0x0000000f2c2c7c10 */ /* 0x000fe4000ff9e0ff */
[----:B------:R-:W-:-:S02]  /*2dc0*/  IADD3 R40, P2, PT, R40, UR15, RZ ;  /* 0x0000000f28287c10 */ /* 0x000fc4000ff5e0ff */
[----:B0-----:R-:W0:Y:S01]  /*2dd0*/  SYNCS.PHASECHK.TRANS64.TRYWAIT P3, [UR13], R63 ;  /* 0x0000003fff0075a7 */ /* 0x001e22000806110d */
[----:B------:R-:W-:Y:S02]  /*2de0*/  IADD3.X R89, PT, PT, R89, UR24, RZ, P6, !PT ;  /* 0x0000001859597c10 */ /* 0x000fe4000b7fe4ff */
[----:B------:R-:W-:Y:S02]  /*2df0*/  IADD3.X R51, PT, PT, R51, UR24, RZ, P5, !PT ;  /* 0x0000001833337c10 */ /* 0x000fe4000affe4ff */
[----:B------:R-:W-:Y:S02]  /*2e00*/  IADD3.X R45, PT, PT, R45, UR24, RZ, P4, !PT ;  /* 0x000000182d2d7c10 */ /* 0x000fe4000a7fe4ff */
[----:B------:R-:W-:Y:S02]  /*2e10*/  IADD3.X R41, PT, PT, R41, UR24, RZ, P2, !PT ;  /* 0x0000001829297c10 */ /* 0x000fe400097fe4ff */
[----:B------:R-:W-:Y:S02]  /*2e20*/  IADD3 R42, P6, PT, R42, UR15, RZ ;  /* 0x0000000f2a2a7c10 */ /* 0x000fe4000ffde0ff */
[----:B------:R-:W-:-:S02]  /*2e30*/  IADD3 R82, P5, PT, R82, UR15, RZ ;  /* 0x0000000f52527c10 */ /* 0x000fc4000ffbe0ff */
[----:B------:R-:W-:Y:S02]  /*2e40*/  IADD3 R80, P4, PT, R80, UR15, RZ ;  /* 0x0000000f50507c10 */ /* 0x000fe4000ff9e0ff */
[----:B------:R-:W-:Y:S02]  /*2e50*/  IADD3 R56, P2, PT, R56, UR15, RZ ;  /* 0x0000000f38387c10 */ /* 0x000fe4000ff5e0ff */
[----:B------:R-:W-:Y:S02]  /*2e60*/  IADD3.X R43, PT, PT, R43, UR24, RZ, P6, !PT ;  /* 0x000000182b2b7c10 */ /* 0x000fe4000b7fe4ff */
[----:B------:R-:W-:Y:S02]  /*2e70*/  IADD3.X R83, PT, PT, R83, UR24, RZ, P5, !PT ;  /* 0x0000001853537c10 */ /* 0x000fe4000affe4ff */
[----:B------:R-:W-:Y:S02]  /*2e80*/  IADD3.X R81, PT, PT, R81, UR24, RZ, P4, !PT ;  /* 0x0000001851517c10 */ /* 0x000fe4000a7fe4ff */
[----:B------:R-:W-:-:S02]  /*2e90*/  IADD3.X R59, PT, PT, R59, UR24, RZ, P2, !PT ;  /* 0x000000183b3b7c10 */ /* 0x000fc400097fe4ff */
[----:B------:R-:W-:Y:S02]  /*2ea0*/  IADD3 R58, P6, PT, R58, UR15, RZ ;  /* 0x0000000f3a3a7c10 */ /* 0x000fe4000ffde0ff */
[----:B------:R-:W-:Y:S02]  /*2eb0*/  IADD3 R34, P5, PT, R34, UR15, RZ ;  /* 0x0000000f22227c10 */ /* 0x000fe4000ffbe0ff */
[----:B------:R-:W-:Y:S02]  /*2ec0*/  IADD3 R32, P4, PT, R32, UR15, RZ ;  /* 0x0000000f20207c10 */ /* 0x000fe4000ff9e0ff */
[----:B------:R-:W-:Y:S02]  /*2ed0*/  IADD3 R64, P2, PT, R64, UR14, RZ ;  /* 0x0000000e40407c10 */ /* 0x000fe4000ff5e0ff */
[----:B------:R-:W-:Y:S02]  /*2ee0*/  IADD3.X R61, PT, PT, R61, UR24, RZ, P6, !PT ;  /* 0x000000183d3d7c10 */ /* 0x000fe4000b7fe4ff */
[----:B------:R-:W-:-:S02]  /*2ef0*/  IADD3.X R35, PT, PT, R35, UR24, RZ, P5, !PT ;  /* 0x0000001823237c10 */ /* 0x000fc4000affe4ff */
[----:B------:R-:W-:Y:S02]  /*2f00*/  IADD3.X R33, PT, PT, R33, UR24, RZ, P4, !PT ;  /* 0x0000001821217c10 */ /* 0x000fe4000a7fe4ff */
[----:B------:R-:W-:Y:S02]  /*2f10*/  IADD3.X R67, PT, PT, R67, UR23, RZ, P2, !PT ;  /* 0x0000001743437c10 */ /* 0x000fe400097fe4ff */
[----:B------:R-:W-:Y:S02]  /*2f20*/  IADD3 R28, P6, PT, R28, UR15, RZ ;  /* 0x0000000f1c1c7c10 */ /* 0x000fe4000ffde0ff */
[----:B------:R-:W-:Y:S02]  /*2f30*/  IADD3 R72, P5, PT, R72, UR14, RZ ;  /* 0x0000000e48487c10 */ /* 0x000fe4000ffbe0ff */
[----:B------:R-:W-:Y:S02]  /*2f40*/  IADD3 R30, P4, PT, R30, UR14, RZ ;  /* 0x0000000e1e1e7c10 */ /* 0x000fe4000ff9e0ff */
[----:B------:R-:W-:-:S02]  /*2f50*/  IADD3 R60, P2, PT, R60, UR14, RZ ;  /* 0x0000000e3c3c7c10 */ /* 0x000fc4000ff5e0ff */
        /* <DEDUP_REMOVED lines=28> */
[-C--:B------:R-:W-:Y:S02]  /*3120*/  ISETP.GE.AND P6, PT, R0, R93.reuse, PT ;  /* 0x0000005d0000720c */ /* 0x080fe40003fc6270 */
[----:B------:R-:W-:-:S02]  /*3130*/  ISETP.GE.AND P5, PT, R8, R93, PT ;  /* 0x0000005d0800720c */ /* 0x000fc40003fa6270 */
[----:B------:R-:W-:Y:S01]  /*3140*/  PRMT R125, RZ, 0x7610, R125 ;  /* 0x00007610ff7d7816 */ /* 0x000fe2000000007d */
[----:B0-----:R-:W-:Y:S10]  /*3150*/  @!P3 BRA `(.L_x_8) ;  /* 0x0000002000c4b947 */ /* 0x001ff40003800000 */
.L_x_16:
[-C--:B------:R-:W-:Y:S01]  /*3160*/  ISETP.GE.AND P3, PT, R14, R93.reuse, PT ;  /* 0x0000005d0e00720c */ /* 0x080fe20003f66270 */
[----:B------:R-:W2:Y:S01]  /*3170*/  @!P6 LDG.E.U8 R125, desc[UR20][R6.64] ;  /* 0x00000014067de981 */ /* 0x000ea2000c1e1100 */
[----:B------:R-:W-:Y:S02]  /*3180*/  PRMT R119, RZ, 0x7610, R119 ;  /* 0x00007610ff777816 */ /* 0x000fe40000000077 */
[----:B------:R-:W-:Y:S02]  /*3190*/  ISETP.GE.AND P2, PT, R9, R93, PT ;  /* 0x0000005d0900720c */ /* 0x000fe40003f46270 */
[----:B------:R-:W-:Y:S02]  /*31a0*/  PRMT R123, RZ, 0x7610, R123 ;  /* 0x00007610ff7b7816 */ /* 0x000fe4000000007b */
[----:B------:R-:W-:-:S04]  /*31b0*/  PRMT R121, RZ, 0x7610, R121 ;  /* 0x00007610ff797816 */ /* 0x000fc80000000079 */
[----:B------:R-:W3:Y:S04]  /*31c0*/  @!P5 LDG.E.U8 R123, desc[UR20][R10.64] ;  /* 0x000000140a7bd981 */ /* 0x000ee8000c1e1100 */
[----:B------:R-:W4:Y:S01]  /*31d0*/  @!P3 LDG.E.U8 R119, desc[UR20][R16.64] ;  /* 0x000000141077b981 */ /* 0x000f22000c1e1100 */
[-C--:B------:R-:W-:Y:S02]  /*31e0*/  ISETP.GE.AND P3, PT, R37, R93.reuse, PT ;  /* 0x0000005d2500720c */ /* 0x080fe40003f66270 */
[-C--:B------:R-:W-:Y:S01]  /*31f0*/  ISETP.GE.AND P5, PT, R47, R93.reuse, PT ;  /* 0x0000005d2f00720c */ /* 0x080fe20003fa6270 */
[----:B------:R-:W5:Y:S01]  /*3200*/  @!P2 LDG.E.U8 R121, desc[UR20][R12.64] ;  /* 0x000000140c79a981 */ /* 0x000f62000c1e1100 */
[----:B------:R-:W-:Y:S02]  /*3210*/  ISETP.GE.AND P2, PT, R15, R93, PT ;  /* 0x0000005d0f00720c */ /* 0x000fe40003f46270 */
[----:B------:R-:W-:-:S02]  /*3220*/  PRMT R95, RZ, 0x7610, R95 ;  /* 0x00007610ff5f7816 */ /* 0x000fc4000000005f */
[----:B------:R-:W-:-:S05]  /*3230*/  PRMT R94, RZ, 0x7610, R94 ;  /* 0x00007610ff5e7816 */ /* 0x000fca000000005e */
[----:B------:R-:W-:Y:S02]  /*3240*/  @!P3 IMAD.MOV.U32 R62, RZ, RZ, R50 ;  /* 0x000000ffff3eb224 */ /* 0x000fe400078e0032 */
[----:B------:R-:W-:Y:S01]  /*3250*/  @!P3 IMAD.MOV.U32 R63, RZ, RZ, R53 ;  /* 0x000000ffff3fb224 */ /* 0x000fe200078e0035 */
[----:B------:R-:W-:Y:S01]  /*3260*/  PRMT R97, RZ, 0x7610, R97 ;  /* 0x00007610ff617816 */ /* 0x000fe20000000061 */
[----:B------:R-:W5:Y:S04]  /*3270*/  @!P2 LDG.E.U8 R94, desc[UR20][R18.64] ;  /* 0x00000014125ea981 */ /* 0x000f68000c1e1100 */
[----:B------:R0:W5:Y:S01]  /*3280*/  @!P3 LDG.E.U8 R95, desc[UR20][R62.64] ;  /* 0x000000143e5fb981 */ /* 0x000162000c1e1100 */
[----:B------:R-:W-:Y:S01]  /*3290*/  ISETP.GE.AND P2, PT, R66, R93, PT ;  /* 0x0000005d4200720c */ /* 0x000fe20003f46270 */
[----:B0-----:R-:W-:-:S02]  /*32a0*/  @!P5 IMAD.MOV.U32 R62, RZ, RZ, R52 ;  /* 0x000000ffff3ed224 */ /* 0x001fc400078e0034 */
[----:B------:R-:W-:-:S05]  /*32b0*/  @!P5 IMAD.MOV.U32 R63, RZ, RZ, R55 ;  /* 0x000000ffff3fd224 */ /* 0x000fca00078e0037 */
[----:B------:R0:W5:Y:S01]  /*32c0*/  @!P5 LDG.E.U8 R97, desc[UR20][R62.64] ;  /* 0x000000143e61d981 */ /* 0x000162000c1e1100 */
[-C--:B------:R-:W-:Y:S02]  /*32d0*/  ISETP.GE.AND P5, PT, R54, R93.reuse, PT ;  /* 0x0000005d3600720c */ /* 0x080fe40003fa6270 */
[-C--:B------:R-:W-:Y:S02]  /*32e0*/  ISETP.GE.AND P4, PT, R20, R93.reuse, PT ;  /* 0x0000005d1400720c */ /* 0x080fe40003f86270 */
[----:B------:R-:W-:Y:S02]  /*32f0*/  ISETP.GE.AND P3, PT, R21, R93, PT ;  /* 0x0000005d1500720c */ /* 0x000fe40003f66270 */
[----:B------:R-:W-:Y:S02]  /*3300*/  PRMT R100, RZ, 0x7610, R100 ;  /* 0x00007610ff647816 */ /* 0x000fe40000000064 */
[----:B------:R-:W-:Y:S02]  /*3310*/  PRMT R98, RZ, 0x7610, R98 ;  /* 0x00007610ff627816 */ /* 0x000fe40000000062 */
[----:B------:R-:W-:-:S02]  /*3320*/  PRMT R102, RZ, 0x7610, R102 ;  /* 0x00007610ff667816 */ /* 0x000fc40000000066 */
[----:B------:R-:W-:Y:S01]  /*3330*/  PRMT R99, RZ, 0x7610, R99 ;  /* 0x00007610ff637816 */ /* 0x000fe20000000063 */
[----:B------:R-:W5:Y:S01]  /*3340*/  @!P2 LDG.E.U8 R100, desc[UR20][R70.64] ;  /* 0x000000144664a981 */ /* 0x000f62000c1e1100 */
[----:B0-----:R-:W-:Y:S01]  /*3350*/  @!P5 IMAD.MOV.U32 R62, RZ, RZ, R60 ;  /* 0x000000ffff3ed224 */ /* 0x001fe200078e003c */
[-C--:B------:R-:W-:Y:S01]  /*3360*/  ISETP.GE.AND P2, PT, R57, R93.reuse, PT ;  /* 0x0000005d3900720c */ /* 0x080fe20003f46270 */
[----:B------:R-:W-:Y:S01]  /*3370*/  @!P5 IMAD.MOV.U32 R63, RZ, RZ, R65 ;  /* 0x000000ffff3fd224 */ /* 0x000fe200078e0041 */
[----:B------:R-:W5:Y:S01]  /*3380*/  @!P4 LDG.E.U8 R98, desc[UR20][R22.64] ;  /* 0x000000141662c981 */ /* 0x000f62000c1e1100 */
[-C--:B------:R-:W-:Y:S02]  /*3390*/  ISETP.GE.AND P6, PT, R69, R93.reuse, PT ;  /* 0x0000005d4500720c */ /* 0x080fe40003fc6270 */
[-C--:B------:R-:W-:Y:S01]  /*33a0*/  ISETP.GE.AND P4, PT, R78, R93.reuse, PT ;  /* 0x0000005d4e00720c */ /* 0x080fe20003f86270 */
[----:B------:R-:W5:Y:S01]  /*33b0*/  @!P3 LDG.E.U8 R102, desc[UR20][R26.64] ;  /* 0x000000141a66b981 */ /* 0x000f62000c1e1100 */
[----:B------:R-:W-:-:S03]  /*33c0*/  ISETP.GE.AND P3, PT, R25, R93, PT ;  /* 0x0000005d1900720c */ /* 0x000fc60003f66270 */
[----:B------:R0:W5:Y:S01]  /*33d0*/  @!P5 LDG.E.U8 R99, desc[UR20][R62.64] ;  /* 0x000000143e63d981 */ /* 0x000162000c1e1100 */
[-C--:B------:R-:W-:Y:S02]  /*33e0*/  ISETP.GE.AND P5, PT, R68, R93.reuse, PT ;  /* 0x0000005d4400720c */ /* 0x080fe40003fa6270 */
[----:B------:R-:W-:Y:S02]  /*33f0*/  PRMT R96, RZ, 0x7610, R96 ;  /* 0x00007610ff607816 */ /* 0x000fe40000000060 */
[----:B------:R-:W-:Y:S02]  /*3400*/  PRMT R104, RZ, 0x7610, R104 ;  /* 0x00007610ff687816 */ /* 0x000fe40000000068 */
[----:B------:R-:W-:Y:S02]  /*3410*/  PRMT R106, RZ, 0x7610, R106 ;  /* 0x00007610ff6a7816 */ /* 0x000fe4000000006a */
[----:B------:R-:W-:Y:S01]  /*3420*/  PRMT R101, RZ, 0x7610, R101 ;  /* 0x00007610ff657816 */ /* 0x000fe20000000065 */
[----:B0-----:R-:W-:Y:S01]  /*3430*/  @!P2 IMAD.MOV.U32 R62, RZ, RZ, R64 ;  /* 0x000000ffff3ea224 */ /* 0x001fe200078e0040 */
[----:B------:R-:W-:Y:S01]  /*3440*/  PRMT R108, RZ, 0x7610, R108 ;  /* 0x00007610ff6c7816 */ /* 0x000fe2000000006c */
[----:B------:R-:W-:Y:S01]  /*3450*/  @!P2 IMAD.MOV.U32 R63, RZ, RZ, R67 ;  /* 0x000000ffff3fa224 */ /* 0x000fe200078e0043 */
[----:B------:R-:W5:Y:S04]  /*3460*/  @!P6 LDG.E.U8 R96, desc[UR20][R74.64] ;  /* 0x000000144a60e981 */ /* 0x000f68000c1e1100 */
[----:B------:R-:W5:Y:S04]  /*3470*/  @!P4 LDG.E.U8 R104, desc[UR20][R76.64] ;  /* 0x000000144c68c981 */ /* 0x000f68000c1e1100 */
[----:B------:R-:W5:Y:S04]  /*3480*/  @!P3 LDG.E.U8 R106, desc[UR20][R30.64] ;  /* 0x000000141e6ab981 */ /* 0x000f68000c1e1100 */
[----:B------:R0:W5:Y:S04]  /*3490*/  @!P2 LDG.E.U8 R101, desc[UR20][R62.64] ;  /* 0x000000143e65a981 */ /* 0x000168000c1e1100 */
[----:B------:R-:W5:Y:S01]  /*34a0*/  @!P5 LDG.E.U8 R108, desc[UR20][R72.64] ;  /* 0x00000014486cd981 */ /* 0x000f62000c1e1100 */
[----:B------:R-:W-:Y:S01]  /*34b0*/  BAR.SYNC.DEFER_BLOCKING 0x0 ;  /* 0x0000000000007b1d */ /* 0x000fe20000010000 */
[----:B------:R-:W-:-:S02]  /*34c0*/  ISETP.GE.AND P4, PT, R24, R93, PT ;  /* 0x0000005d1800720c */ /* 0x000fc40003f86270 */
[----:B------:R-:W-:Y:S02]  /*34d0*/  PRMT R117, RZ, 0x7610, R117 ;  /* 0x00007610ff757816 */ /* 0x000fe40000000075 */
[----:B------:R-:W-:-:S09]  /*34e0*/  PRMT R110, RZ, 0x7610, R110 ;  /* 0x00007610ff6e7816 */ /* 0x000fd2000000006e */
[----:B0-----:R-:W-:Y:S02]  /*34f0*/  @!P4 IMAD.MOV.U32 R62, RZ, RZ, R48 ;  /* 0x000000ffff3ec224 */ /* 0x001fe400078e0030 */
[----:B------:R-:W-:Y:S01]  /*3500*/  @!P4 IMAD.MOV.U32 R63, RZ, RZ, R51 ;  /* 0x000000ffff3fc224 */ /* 0x000fe200078e0033 */
[----:B------:R-:W-:-:S04]  /*3510*/  PRMT R112, RZ, 0x7610, R112 ;  /* 0x00007610ff707816 */ /* 0x000fc80000000070 */
[----:B------:R0:W5:Y:S02]  /*3520*/  @!P4 LDG.E.U8 R117, desc[UR20][R62.64] ;  /* 0x000000143e75c981 */ /* 0x000164000c1e1100 */
[----:B0-----:R-:W-:Y:S02]  /*3530*/  @!P4 IMAD.MOV.U32 R62, RZ, RZ, R46 ;  /* 0x000000ffff3ec224 */ /* 0x001fe400078e002e */
[----:B------:R-:W-:-:S05]  /*3540*/  @!P4 IMAD.MOV.U32 R63, RZ, RZ, R49 ;  /* 0x000000ffff3fc224 */ /* 0x000fca00078e0031 */
[----:B------:R0:W5:Y:S01]  /*3550*/  @!P4 LDG.E.U8 R110, desc[UR20][R62.64] ;  /* 0x000000143e6ec981 */ /* 0x000162000c1e1100 */
[----:B------:R-:W-:Y:S01]  /*3560*/  PRMT R114, RZ, 0x7610, R114 ;  /* 0x00007610ff727816 */ /* 0x000fe20000000072 */
        /* <DEDUP_REMOVED lines=19> */
[----:B------:R-:W-:Y:S02]  /*36a0*/  PRMT R103, RZ, 0x7610, R103 ;  /* 0x00007610ff677816 */ /* 0x000fe40000000067 */
[----:B------:R-:W-:Y:S02]  /*36b0*/  PRMT R105, RZ, 0x7610, R105 ;  /* 0x00007610ff697816 */ /* 0x000fe40000000069 */
[----:B------:R-:W-:Y:S02]  /*36c0*/  PRMT R107, RZ, 0x7610, R107 ;  /* 0x00007610ff6b7816 */ /* 0x000fe4000000006b */
[----:B------:R-:W-:Y:S01]  /*36d0*/  PRMT R109, RZ, 0x7610, R109 ;  /* 0x00007610ff6d7816 */ /* 0x000fe2000000006d */
[----:B------:R-:W5:Y:S01]  /*36e0*/  @!P4 LDG.E.U8 R103, desc[UR20][R28.64] ;  /* 0x000000141c67c981 */ /* 0x000f62000c1e1100 */
[----:B0-----:R-:W-:Y:S02]  /*36f0*/  @!P4 IMAD.MOV.U32 R62, RZ, RZ, R86 ;  /* 0x000000ffff3ec224 */ /* 0x001fe400078e0056 */
[----:B------:R-:W-:Y:S01]  /*3700*/  @!P4 IMAD.MOV.U32 R63, RZ, RZ, R87 ;  /* 0x000000ffff3fc224 */ /* 0x000fe200078e0057 */
[----:B------:R-:W-:Y:S01]  /*3710*/  PRMT R111, RZ, 0x7610, R111 ;  /* 0x00007610ff6f7816 */ /* 0x000fe2000000006f */
[----:B------:R-:W5:Y:S01]  /*3720*/  @!P4 LDG.E.U8 R105, desc[UR20][R32.64] ;  /* 0x000000142069c981 */ /* 0x000f62000c1e1100 */
[----:B------:R-:W-:-:S02]  /*3730*/  PRMT R113, RZ, 0x7610, R113 ;  /* 0x00007610ff717816 */ /* 0x000fc40000000071 */
[----:B------:R-:W-:Y:S01]  /*3740*/  PRMT R115, RZ, 0x7610, R115 ;  /* 0x00007610ff737816 */ /* 0x000fe20000000073 */
[----:B------:R0:W5:Y:S01]  /*3750*/  @!P4 LDG.E.U8 R122, desc[UR20][R62.64] ;  /* 0x000000143e7ac981 */ /* 0x000162000c1e1100 */
[----:B------:R-:W-:-:S03]  /*3760*/  PRMT R124, RZ, 0x7610, R124 ;  /* 0x00007610ff7c7816 */ /* 0x000fc6000000007c */
[----:B------:R-:W5:Y:S04]  /*3770*/  @!P4 LDG.E.U8 R107, desc[UR20][R34.64] ;  /* 0x00000014226bc981 */ /* 0x000f68000c1e1100 */
[----:B------:R-:W5:Y:S01]  /*3780*/  @!P4 LDG.E.U8 R109, desc[UR20][R38.64] ;  /* 0x00000014266dc981 */ /* 0x000f62000c1e1100 */
[----:B0-----:R-:W-:Y:S02]  /*3790*/  @!P4 IMAD.MOV.U32 R62, RZ, RZ, R88 ;  /* 0x000000ffff3ec224 */ /* 0x001fe400078e0058 */
[----:B------:R-:W-:Y:S01]  /*37a0*/  @!P4 IMAD.MOV.U32 R63, RZ, RZ, R89 ;  /* 0x000000ffff3fc224 */ /* 0x000fe200078e0059 */
[----:B------:R-:W5:Y:S04]  /*37b0*/  @!P4 LDG.E.U8 R111, desc[UR20][R40.64] ;  /* 0x00000014286fc981 */ /* 0x000f68000c1e1100 */
[----:B------:R-:W5:Y:S04]  /*37c0*/  @!P4 LDG.E.U8 R113, desc[UR20][R42.64] ;  /* 0x000000142a71c981 */ /* 0x000f68000c1e1100 */
[----:B------:R-:W5:Y:S04]  /*37d0*/  @!P4 LDG.E.U8 R115, desc[UR20][R44.64] ;  /* 0x000000142c73c981 */ /* 0x000f68000c1e1100 */
[----:B------:R-:W5:Y:S04]  /*37e0*/  @!P4 LDG.E.U8 R124, desc[UR20][R62.64] ;  /* 0x000000143e7cc981 */ /* 0x000f68000c1e1100 */
[----:B--2---:R0:W-:Y:S04]  /*37f0*/  STS.U8 [R4+UR18+0x1000], R125 ;  /* 0x0010007d04007988 */ /* 0x0041e80008000012 */
[----:B---3--:R0:W-:Y:S04]  /*3800*/  STS.U8 [R4+UR18+0x1200], R123 ;  /* 0x0012007b04007988 */ /* 0x0081e80008000012 */
[----:B----4-:R0:W-:Y:S04]  /*3810*/  STS.U8 [R4+UR18+0x1600], R119 ;  /* 0x0016007704007988 */ /* 0x0101e80008000012 */
[----:B-----5:R0:W-:Y:S04]  /*3820*/  STS.U8 [R4+UR18+0x1400], R121 ;  /* 0x0014007904007988 */ /* 0x0201e80008000012 */
[----:B------:R0:W-:Y:S01]  /*3830*/  STS.U8 [R79+UR18+0x1080], R94 ;  /* 0x0010805e4f007988 */ /* 0x0001e20008000012 */
[----:B------:R-:W-:Y:S01]  /*3840*/  ULEA UR13, UR17, UR18, 0x3 ;  /* 0x00000012110d7291 */ /* 0x000fe2000f8e18ff */
[----:B------:R-:W-:-:S03]  /*3850*/  UMOV UR4, UR5 ;  /* 0x0000000500047c82 */ /* 0x000fc60008000000 */
[----:B------:R-:W-:Y:S01]  /*3860*/  UIADD3 UR13, UPT, UPT, UR13, 0x2000, URZ ;  /* 0x000020000d0d7890 */ /* 0x000fe2000fffe0ff */
        /* <DEDUP_REMOVED lines=27> */
[----:B------:R1:W-:Y:S06]  /*3a20*/  MEMBAR.ALL.CTA ;  /* 0x0000000000007992 */ /* 0x0003ec0000008000 */
[----:B-1----:R-:W1:Y:S02]  /*3a30*/  FENCE.VIEW.ASYNC.S ;  /* 0x00000000000073c6 */ /* 0x002e640000000000 */
[----:B-1----:R-:W-:Y:S06]  /*3a40*/  BAR.SYNC.DEFER_BLOCKING 0x0 ;  /* 0x0000000000007b1d */ /* 0x002fec0000010000 */
[----:B------:R-:W-:Y:S05]  /*3a50*/  @P0 BRA `(.L_x_9) ;  /* 0x00000000002c0947 */ /* 0x000fea0003800000 */
[----:B------:R-:W-:Y:S01]  /*3a60*/  UMOV UR6, UR13 ;  /* 0x0000000d00067c82 */ /* 0x000fe20008000000 */
[----:B------:R-:W-:Y:S01]  /*3a70*/  UMOV UR7, URZ ;  /* 0x000000ff00077c82 */ /* 0x000fe20008000000 */
[----:B------:R-:W-:Y:S01]  /*3a80*/  UMOV UR9, 0x80004020 ;  /* 0x8000402000097882 */ /* 0x000fe20000000000 */
[----:B------:R-:W-:Y:S01]  /*3a90*/  UMOV UR10, UR16 ;  /* 0x00000010000a7c82 */ /* 0x000fe20008000000 */
[----:B------:R-:W-:Y:S01]  /*3aa0*/  UMOV UR11, 0xc0004010 ;  /* 0xc0004010000b7882 */ /* 0x000fe20000000000 */
[----:B------:R-:W-:Y:S01]  /*3ab0*/  UMOV UR26, 0x0 ;  /* 0x00000000001a7882 */ /* 0x000fe20000000000 */
[----:B------:R-:W-:Y:S01]  /*3ac0*/  UMOV UR27, 0x4108490 ;  /* 0x04108490001b7882 */ /* 0x000fe20000000000 */
[----:B------:R-:W-:Y:S01]  /*3ad0*/  UMOV UR5, UR6 ;  /* 0x0000000600057c82 */ /* 0x000fe20008000000 */
[----:B------:R1:W-:Y:S01]  /*3ae0*/  UTCQMMA gdesc[UR8], gdesc[UR10], tmem[UR19], tmem[UR26], idesc[UR27], UPT ;  /* 0x00ff1a0a080075ea */ /* 0x0003e2000b800313 */
[----:B------:R1:W-:Y:S01]  /*3af0*/  UTCBAR [UR5], URZ ;  /* 0x000000ff050073e9 */ /* 0x0003e200080000ff */
[----:B------:R-:W-:-:S02]  /*3b00*/  NOP ;  /* 0x0000000000007918 */ /* 0x000fc40000000000 */
.L_x_9:
[----:B------:R-:W-:Y:S01]  /*3b10*/  VIADD R92, R92, 0xffffffff ;  /* 0xffffffff5c5c7836 */ /* 0x000fe20000000000 */
[----:B------:R-:W-:Y:S01]  /*3b20*/  UIADD3 UR17, UPT, UPT, UR17, 0x1, URZ ;  /* 0x0000000111117890 */ /* 0x000fe2000fffe0ff */
[----:B------:R-:W-:Y:S02]  /*3b30*/  IMAD.U32 R63, RZ, RZ, UR4 ;  /* 0x00000004ff3f7e24 */ /* 0x000fe4000f8e00ff */
[----:B------:R-:W-:Y:S01]  /*3b40*/  VIADD R93, R93, 0xffffffe0 ;  /* 0xffffffe05d5d7836 */ /* 0x000fe20000000000 */
[----:B------:R-:W-:Y:S01]  /*3b50*/  ISETP.NE.U32.AND P2, PT, R92, RZ, PT ;  /* 0x000000ff5c00720c */ /* 0x000fe20003f45070 */
[----:B------:R-:W-:-:S04]  /*3b60*/  UISETP.GT.AND UP1, UPT, UR17, 0x1, UPT ;  /* 0x000000011100788c */ /* 0x000fc8000bf24270 */
[----:B-1----:R-:W-:Y:S02]  /*3b70*/  USEL UR5, URZ, 0x1, !UP1 ;  /* 0x00000001ff057887 */ /* 0x002fe4000c800000 */
[----:B------:R-:W-:Y:S02]  /*3b80*/  USEL UR17, UR17, URZ, !UP1 ;  /* 0x000000ff11117287 */ /* 0x000fe4000c800000 */
[----:B------:R-:W-:-:S04]  /*3b90*/  ULOP3.LUT UR5, UR4, UR5, URZ, 0x3c, !UPT ;  /* 0x0000000504057292 */ /* 0x000fc8000f8e3cff */
[----:B------:R-:W-:Y:S08]  /*3ba0*/  @P2 BRA `(.L_x_10) ;  /* 0xfffffff000542947 */ /* 0x000ff0000383ffff */
.L_x_7:
[----:B------:R-:W-:-:S13]  /*3bb0*/  ISETP.GE.AND P0, PT, R5, 0x20, PT ;  /* 0x000000200500780c */ /* 0x000fda0003f06270 */
[----:B------:R-:W-:Y:S05]  /*3bc0*/  @!P0 BRA `(.L_x_11) ;  /* 0x0000000000108947 */ /* 0x000fea0003800000 */
[----:B------:R-:W-:-:S06]  /*3bd0*/  USHF.L.U32 UR4, UR4, 0x1f, URZ ;  /* 0x0000001f04047899 */ /* 0x000fcc00080006ff */
[----:B0-----:R-:W-:-:S04]  /*3be0*/  IMAD.U32 R4, RZ, RZ, UR4 ;  /* 0x00000004ff047e24 */ /* 0x001fc8000f8e00ff */
[----:B------:R-:W0:Y:S02]  /*3bf0*/  SYNCS.PHASECHK.TRANS64.TRYWAIT P0, [UR13], R4 ;  /* 0x00000004ff0075a7 */ /* 0x000e24000800110d */
[----:B0-----:R-:W-:Y:S05]  /*3c00*/  @!P0 BRA `(.L_x_12) ;  /* 0x0000001800248947 */ /* 0x001fea0003800000 */
.L_x_11:
[----:B------:R-:W-:Y:S01]  /*3c10*/  BAR.SYNC.DEFER_BLOCKING 0x0 ;  /* 0x0000000000007b1d */ /* 0x000fe20000010000 */
[C---:B------:R-:W-:Y:S02]  /*3c20*/  IMAD.SHL.U32 R38, R36.reuse, 0x100, RZ ;  /* 0x0000010024267824 */ /* 0x040fe400078e00ff */
[C---:B------:R-:W-:Y:S02]  /*3c30*/  IMAD.SHL.U32 R37, R36.reuse, 0x10, RZ ;  /* 0x0000001024257824 */ /* 0x040fe400078e00ff */
[----:B------:R-:W-:Y:S01]  /*3c40*/  IMAD.SHL.U32 R40, R36, 0x20, RZ ;  /* 0x0000002024287824 */ /* 0x000fe200078e00ff */
[----:B------:R-:W-:Y:S01]  /*3c50*/  LOP3.LUT R39, R38, 0x1000, RZ, 0xc0, !PT ;  /* 0x0000100026277812 */ /* 0x000fe200078ec0ff */
[----:B------:R-:W-:Y:S01]  /*3c60*/  IMAD.SHL.U32 R36, R36, 0x8, RZ ;  /* 0x0000000824247824 */ /* 0x000fe200078e00ff */
[----:B------:R-:W-:Y:S01]  /*3c70*/  LOP3.LUT R38, R37, 0xf0, RZ, 0xc0, !PT ;  /* 0x000000f025267812 */ /* 0x000fe200078ec0ff */
[----:B------:R-:W1:Y:S01]  /*3c80*/  LDCU.128 UR8, c[0x0][0x390] ;  /* 0x00007200ff0877ac */ /* 0x000e620008000c00 */
[----:B------:R-:W-:-:S02]  /*3c90*/  LOP3.LUT R40, R40, 0x800, RZ, 0xc0, !PT ;  /* 0x0000080028287812 */ /* 0x000fc400078ec0ff */
[----:B------:R-:W-:Y:S01]  /*3ca0*/  IADD3 R38, PT, PT, R38, UR18, R39 ;  /* 0x0000001226267c10 */ /* 0x000fe2000fffe027 */
[----:B------:R-:W2:Y:S01]  /*3cb0*/  LDCU UR4, c[0x0][0x3b4] ;  /* 0x00007680ff0477ac */ /* 0x000ea20008000800 */
[----:B------:R-:W-:Y:S02]  /*3cc0*/  LOP3.LUT R39, R37, 0x3f0, RZ, 0xc0, !PT ;  /* 0x000003f025277812 */ /* 0x000fe400078ec0ff */
[----:B------:R-:W-:Y:S02]  /*3cd0*/  LOP3.LUT R37, R36, 0x300, RZ, 0xc0, !PT ;  /* 0x0000030024257812 */ /* 0x000fe400078ec0ff */
[----:B------:R-:W-:-:S03]  /*3ce0*/  IADD3 R36, PT, PT, R39, UR18, R40 ;  /* 0x0000001227247c10 */ /* 0x000fc6000fffe028 */
[----:B------:R-:W-:Y:S01]  /*3cf0*/  IMAD.IADD R37, R37, 0x1, R38 ;  /* 0x0000000125257824 */ /* 0x000fe200078e0226 */
[----:B------:R-:W3:Y:S02]  /*3d00*/  @!P1 SYNCS.CCTL.IV [UR18+0x2000] ;  /* 0x00200000ff0099b1 */ /* 0x000ee40008000012 */
[----:B---3--:R-:W-:Y:S01]  /*3d10*/  BAR.SYNC.DEFER_BLOCKING 0x0 ;  /* 0x0000000000007b1d */ /* 0x008fe20000010000 */
[----:B-1----:R-:W-:-:S05]  /*3d20*/  ISETP.GE.AND P0, PT, R2, UR10, PT ;  /* 0x0000000a02007c0c */ /* 0x002fca000bf06270 */
[----:B0-----:R-:W-:Y:S01]  /*3d30*/  LDTM.16dp32bit_t0_t15.x32 R4, tmem[UR12] ;  /* 0x0000000c000479ee */ /* 0x001fe20008a80000 */
[----:B------:R-:W0:Y:S01]  /*3d40*/  LDTM.16dp32bit_t16_t31.x32 R4, tmem[UR12+0x20] ;  /* 0x0000200c000479ee */ /* 0x000e220008aa0000 */
[----:B------:R-:W1:Y:S01]  /*3d50*/  @!P1 SYNCS.CCTL.IV [UR18+0x2008] ;  /* 0x00200800ff0099b1 */ /* 0x000e620008000012 */
[----:B------:R-:W-:Y:S01]  /*3d60*/  NOP ;  /* 0x0000000000007918 */ /* 0x000fe20000000000 */
[----:B0-----:R-:W-:Y:S02]  /*3d70*/  F2FP.SATFINITE.E5M2.F32.PACK_AB_MERGE_C R4, R5, R4, RZ ;  /* 0x000000040504723e */ /* 0x001fe400048060ff */
[----:B------:R-:W-:Y:S02]  /*3d80*/  F2FP.SATFINITE.E5M2.F32.PACK_AB_MERGE_C R6, R7, R6, RZ ;  /* 0x000000060706723e */ /* 0x000fe400048060ff */
[----:B------:R-:W-:Y:S02]  /*3d90*/  F2FP.SATFINITE.E5M2.F32.PACK_AB_MERGE_C R8, R9, R8, RZ ;  /* 0x000000080908723e */ /* 0x000fe400048060ff */
[----:B------:R-:W-:-:S02]  /*3da0*/  F2FP.SATFINITE.E5M2.F32.PACK_AB_MERGE_C R12, R13, R12, RZ ;  /* 0x0000000c0d0c723e */ /* 0x000fc400048060ff */
[----:B------:R-:W-:Y:S02]  /*3db0*/  F2FP.SATFINITE.E5M2.F32.PACK_AB_MERGE_C R14, R15, R14, RZ ;  /* 0x0000000e0f0e723e */ /* 0x000fe400048060ff */
[----:B------:R-:W-:Y:S02]  /*3dc0*/  F2FP.SATFINITE.E5M2.F32.PACK_AB_MERGE_C R16, R17, R16, RZ ;  /* 0x000000101110723e */ /* 0x000fe400048060ff */
[----:B------:R-:W-:Y:S02]  /*3dd0*/  F2FP.SATFINITE.E5M2.F32.PACK_AB_MERGE_C R20, R21, R20, RZ ;  /* 0x000000141514723e */ /* 0x000fe400048060ff */
[----:B------:R-:W-:Y:S02]  /*3de0*/  F2FP.SATFINITE.E5M2.F32.PACK_AB_MERGE_C R22, R23, R22, RZ ;  /* 0x000000161716723e */ /* 0x000fe400048060ff */
[----:B------:R-:W-:Y:S02]  /*3df0*/  F2FP.SATFINITE.E5M2.F32.PACK_AB_MERGE_C R24, R25, R24, RZ ;  /* 0x000000181918723e */ /* 0x000fe400048060ff */
[----:B------:R-:W-:-:S02]  /*3e00*/  F2FP.SATFINITE.E5M2.F32.PACK_AB_MERGE_C R18, R19, R18, RZ ;  /* 0x000000121312723e */ /* 0x000fc400048060ff */
[----:B------:R-:W-:Y:S02]  /*3e10*/  F2FP.SATFINITE.E5M2.F32.PACK_AB_MERGE_C R26, R27, R26, RZ ;  /* 0x0000001a1b1a723e */ /* 0x000fe400048060ff */
[----:B------:R-:W-:Y:S02]  /*3e20*/  F2FP.SATFINITE.E5M2.F32.PACK_AB_MERGE_C R28, R29, R28, RZ ;  /* 0x0000001c1d1c723e */ /* 0x000fe400048060ff */
[----:B------:R-:W-:Y:S02]  /*3e30*/  LOP3.LUT R19, R4, 0xffff, RZ, 0xc0, !PT ;  /* 0x0000ffff04137812 */ /* 0x000fe400078ec0ff */
[----:B------:R-:W-:Y:S02]  /*3e40*/  LOP3.LUT R38, R6, 0xffff, RZ, 0xc0, !PT ;  /* 0x0000ffff06267812 */ /* 0x000fe400078ec0ff */
[----:B------:R-:W-:Y:S02]  /*3e50*/  LOP3.LUT R21, R8, 0xffff, RZ, 0xc0, !PT ;  /* 0x0000ffff08157812 */ /* 0x000fe400078ec0ff */
[----:B------:R-:W-:-:S02]  /*3e60*/  LOP3.LUT R23, R12, 0xffff, RZ, 0xc0, !PT ;  /* 0x0000ffff0c177812 */ /* 0x000fc400078ec0ff */
[----:B------:R-:W-:Y:S02]  /*3e70*/  LOP3.LUT R14, R14, 0xffff, RZ, 0xc0, !PT ;  /* 0x0000ffff0e0e7812 */ /* 0x000fe400078ec0ff */
[----:B------:R-:W-:Y:S02]  /*3e80*/  LOP3.LUT R25, R16, 0xffff, RZ, 0xc0, !PT ;  /* 0x0000ffff10197812 */ /* 0x000fe400078ec0ff */
[----:B------:R-:W-:Y:S02]  /*3e90*/  LOP3.LUT R20, R20, 0xffff, RZ, 0xc0, !PT ;  /* 0x0000ffff14147812 */ /* 0x000fe400078ec0ff */
[----:B------:R-:W-:Y:S02]  /*3ea0*/  LOP3.LUT R27, R22, 0xffff, RZ, 0xc0, !PT ;  /* 0x0000ffff161b7812 */ /* 0x000fe400078ec0ff */
[----:B------:R-:W-:Y:S02]  /*3eb0*/  LOP3.LUT R29, R24, 0xffff, RZ, 0xc0, !PT ;  /* 0x0000ffff181d7812 */ /* 0x000fe400078ec0ff */
[----:B------:R-:W-:-:S02]  /*3ec0*/  F2FP.SATFINITE.E5M2.F32.PACK_AB_MERGE_C R30, R31, R30, RZ ;  /* 0x0000001e1f1e723e */ /* 0x000fc400048060ff */
[----:B------:R-:W-:Y:S02]  /*3ed0*/  F2FP.SATFINITE.E5M2.F32.PACK_AB_MERGE_C R32, R33, R32, RZ ;  /* 0x000000202120723e */ /* 0x000fe400048060ff */
[--C-:B------:R-:W-:Y:S02]  /*3ee0*/  PRMT R4, R21, 0x3340, R0.reuse ;  /* 0x0000334015047816 */ /* 0x100fe40000000000 */
[--C-:B------:R-:W-:Y:S02]  /*3ef0*/  PRMT R6, R25, 0x3340, R0.reuse ;  /* 0x0000334019067816 */ /* 0x100fe40000000000 */
[----:B------:R-:W-:Y:S02]  /*3f00*/  PRMT R8, R29, 0x3340, R0 ;  /* 0x000033401d087816 */ /* 0x000fe40000000000 */
[----:B------:R-:W-:Y:S02]  /*3f10*/  PRMT R5, R19, 0x3340, R38 ;  /* 0x0000334013057816 */ /* 0x000fe40000000026 */
[----:B------:R-:W-:-:S02]  /*3f20*/  PRMT R7, R23, 0x3340, R14 ;  /* 0x0000334017077816 */ /* 0x000fc4000000000e */
[----:B------:R-:W-:Y:S02]  /*3f30*/  PRMT R9, R20, 0x3340, R27 ;  /* 0x0000334014097816 */ /* 0x000fe4000000001b */
[----:B------:R-:W-:Y:S02]  /*3f40*/  F2FP.SATFINITE.E5M2.F32.PACK_AB_MERGE_C R10, R11, R10, RZ ;  /* 0x0000000a0b0a723e */ /* 0x000fe400048060ff */
[----:B------:R-:W-:Y:S02]  /*3f50*/  LOP3.LUT R28, R28, 0xffff, RZ, 0xc0, !PT ;  /* 0x0000ffff1c1c7812 */ /* 0x000fe400078ec0ff */
[----:B------:R-:W-:Y:S02]  /*3f60*/  LOP3.LUT R31, R30, 0xffff, RZ, 0xc0, !PT ;  /* 0x0000ffff1e1f7812 */ /* 0x000fe400078ec0ff */
[----:B------:R-:W-:Y:S02]  /*3f70*/  LOP3.LUT R33, R32, 0xffff, RZ, 0xc0, !PT ;  /* 0x0000ffff20217812 */ /* 0x000fe400078ec0ff */
[----:B------:R-:W-:-:S02]  /*3f80*/  PRMT R11, R5, 0x5410, R4 ;  /* 0x00005410050b7816 */ /* 0x000fc40000000004 */
[----:B------:R-:W-:Y:S02]  /*3f90*/  PRMT R13, R7, 0x5410, R6 ;  /* 0x00005410070d7816 */ /* 0x000fe40000000006 */
[----:B------:R-:W-:Y:S02]  /*3fa0*/  PRMT R15, R9, 0x5410, R8 ;  /* 0x00005410090f7816 */ /* 0x000fe40000000008 */
[----:B------:R-:W-:Y:S02]  /*3fb0*/  SHF.R.U32.HI R4, RZ, 0x8, R19 ;  /* 0x00000008ff047819 */ /* 0x000fe40000011613 */
[----:B------:R-:W-:Y:S02]  /*3fc0*/  SHF.R.U32.HI R5, RZ, 0x8, R38 ;  /* 0x00000008ff057819 */ /* 0x000fe40000011626 */
[----:B------:R-:W-:Y:S02]  /*3fd0*/  SHF.R.U32.HI R6, RZ, 0x8, R21 ;  /* 0x00000008ff067819 */ /* 0x000fe40000011615 */
[----:B------:R-:W-:-:S02]  /*3fe0*/  SHF.R.U32.HI R7, RZ, 0x8, R23 ;  /* 0x00000008ff077819 */ /* 0x000fc40000011617 */
[----:B------:R-:W-:Y:S02]  /*3ff0*/  SHF.R.U32.HI R8, RZ, 0x8, R14 ;  /* 0x00000008ff087819 */ /* 0x000fe4000001160e */
[----:B------:R-:W-:Y:S02]  /*4000*/  SHF.R.U32.HI R9, RZ, 0x8, R25 ;  /* 0x00000008ff097819 */ /* 0x000fe40000011619 */
[----:B------:R-:W-:Y:S02]  /*4010*/  PRMT R12, R33, 0x3340, R0 ;  /* 0x00003340210c7816 */ /* 0x000fe40000000000 */
[----:B------:R-:W-:Y:S02]  /*4020*/  PRMT R17, R28, 0x3340, R31 ;  /* 0x000033401c117816 */ /* 0x000fe4000000001f */
[----:B------:R-:W-:Y:S02]  /*4030*/  LOP3.LUT R4, R4, 0xffff, RZ, 0xc0, !PT ;  /* 0x0000ffff04047812 */ /* 0x000fe400078ec0ff */
[----:B------:R-:W-:-:S02]  /*4040*/  LOP3.LUT R5, R5, 0xffff, RZ, 0xc0, !PT ;  /* 0x0000ffff05057812 */ /* 0x000fc400078ec0ff */
[----:B------:R-:W-:Y:S02]  /*4050*/  LOP3.LUT R6, R6, 0xffff, RZ, 0xc0, !PT ;  /* 0x0000ffff06067812 */ /* 0x000fe400078ec0ff */
[----:B------:R-:W-:Y:S02]  /*4060*/  LOP3.LUT R7, R7, 0xffff, RZ, 0xc0, !PT ;  /* 0x0000ffff07077812 */ /* 0x000fe400078ec0ff */
[----:B------:R-:W-:Y:S02]  /*4070*/  LOP3.LUT R8, R8, 0xffff, RZ, 0xc0, !PT ;  /* 0x0000ffff08087812 */ /* 0x000fe400078ec0ff */
[----:B------:R-:W-:Y:S02]  /*4080*/  LOP3.LUT R9, R9, 0xffff, RZ, 0xc0, !PT ;  /* 0x0000ffff09097812 */ /* 0x000fe400078ec0ff */
[----:B------:R-:W-:Y:S02]  /*4090*/  PRMT R17, R17, 0x5410, R12 ;  /* 0x0000541011117816 */ /* 0x000fe4000000000c */
[----:B------:R-:W-:-:S02]  /*40a0*/  PRMT R19, R4, 0x3340, R5 ;  /* 0x0000334004137816 */ /* 0x000fc40000000005 */
[----:B------:R-:W-:Y:S02]  /*40b0*/  PRMT R12, R6, 0x3340, R1 ;  /* 0x00003340060c7816 */ /* 0x000fe40000000001 */
[----:B------:R-:W-:Y:S02]  /*40c0*/  PRMT R21, R7, 0x3340, R8 ;  /* 0x0000334007157816 */ /* 0x000fe40000000008 */
[----:B------:R-:W-:Y:S02]  /*40d0*/  PRMT R14, R9, 0x3340, R0 ;  /* 0x00003340090e7816 */ /* 0x000fe40000000000 */
[----:B------:R-:W-:Y:S02]  /*40e0*/  SHF.R.U32.HI R4, RZ, 0x8, R20 ;  /* 0x00000008ff047819 */ /* 0x000fe40000011614 */
[----:B------:R-:W-:Y:S02]  /*40f0*/  SHF.R.U32.HI R5, RZ, 0x8, R27 ;  /* 0x00000008ff057819 */ /* 0x000fe4000001161b */
[----:B------:R-:W-:-:S02]  /*4100*/  SHF.R.U32.HI R6, RZ, 0x8, R29 ;  /* 0x00000008ff067819 */ /* 0x000fc4000001161d */
[----:B------:R-:W-:Y:S02]  /*4110*/  SHF.R.U32.HI R7, RZ, 0x8, R28 ;  /* 0x00000008ff077819 */ /* 0x000fe4000001161c */
[----:B------:R-:W-:Y:S02]  /*4120*/  SHF.R.U32.HI R8, RZ, 0x8, R31 ;  /* 0x00000008ff087819 */ /* 0x000fe4000001161f */
[----:B------:R-:W-:Y:S02]  /*4130*/  SHF.R.U32.HI R9, RZ, 0x8, R33 ;  /* 0x00000008ff097819 */ /* 0x000fe40000011621 */
[----:B------:R-:W-:Y:S02]  /*4140*/  LOP3.LUT R4, R4, 0xffff, RZ, 0xc0, !PT ;  /* 0x0000ffff04047812 */ /* 0x000fe400078ec0ff */
[----:B------:R-:W-:Y:S02]  /*4150*/  LOP3.LUT R5, R5, 0xffff, RZ, 0xc0, !PT ;  /* 0x0000ffff05057812 */ /* 0x000fe400078ec0ff */
[----:B------:R-:W-:-:S02]  /*4160*/  LOP3.LUT R6, R6, 0xffff, RZ, 0xc0, !PT ;  /* 0x0000ffff06067812 */ /* 0x000fc400078ec0ff */
[----:B------:R-:W-:Y:S02]  /*4170*/  LOP3.LUT R9, R9, 0xffff, RZ, 0xc0, !PT ;  /* 0x0000ffff09097812 */ /* 0x000fe400078ec0ff */
[----:B------:R-:W-:Y:S02]  /*4180*/  LOP3.LUT R8, R8, 0xffff, RZ, 0xc0, !PT ;  /* 0x0000ffff08087812 */ /* 0x000fe400078ec0ff */
[----:B------:R-:W-:Y:S02]  /*4190*/  LOP3.LUT R7, R7, 0xffff, RZ, 0xc0, !PT ;  /* 0x0000ffff07077812 */ /* 0x000fe400078ec0ff */
[----:B------:R-:W-:Y:S02]  /*41a0*/  F2FP.SATFINITE.E5M2.F32.PACK_AB_MERGE_C R34, R35, R34, RZ ;  /* 0x000000222322723e */ /* 0x000fe400048060ff */
[----:B------:R-:W-:Y:S02]  /*41b0*/  PRMT R5, R4, 0x3340, R5 ;  /* 0x0000334004057816 */ /* 0x000fe40000000005 */
[----:B------:R-:W-:-:S02]  /*41c0*/  PRMT R6, R6, 0x3340, R1 ;  /* 0x0000334006067816 */ /* 0x000fc40000000001 */
[----:B------:R-:W-:Y:S02]  /*41d0*/  PRMT R9, R9, 0x3340, R0 ;  /* 0x0000334009097816 */ /* 0x000fe40000000000 */
[----:B------:R-:W-:Y:S02]  /*41e0*/  PRMT R8, R7, 0x3340, R8 ;  /* 0x0000334007087816 */ /* 0x000fe40000000008 */
[----:B------:R-:W-:Y:S02]  /*41f0*/  PRMT R19, R19, 0x5410, R12 ;  /* 0x0000541013137816 */ /* 0x000fe4000000000c */
[----:B------:R-:W-:Y:S01]  /*4200*/  LOP3.LUT R10, R10, 0xffff, RZ, 0xc0, !PT ;  /* 0x0000ffff0a0a7812 */ /* 0x000fe200078ec0ff */
[----:B------:R-:W0:Y:S01]  /*4210*/  LDC R12, c[0x0][0x3b8] ;  /* 0x0000ee00ff0c7b82 */ /* 0x000e220000000800 */
[----:B------:R-:W-:Y:S02]  /*4220*/  LOP3.LUT R26, R26, 0xffff, RZ, 0xc0, !PT ;  /* 0x0000ffff1a1a7812 */ /* 0x000fe400078ec0ff */
[----:B------:R-:W-:-:S02]  /*4230*/  PRMT R21, R21, 0x5410, R14 ;  /* 0x0000541015157816 */ /* 0x000fc4000000000e */
[----:B------:R-:W-:Y:S02]  /*4240*/  PRMT R5, R5, 0x5410, R6 ;  /* 0x0000541005057816 */ /* 0x000fe40000000006 */
[----:B------:R-:W-:Y:S02]  /*4250*/  PRMT R27, R8, 0x5410, R9 ;  /* 0x00005410081b7816 */ /* 0x000fe40000000009 */
[----:B------:R-:W-:Y:S02]  /*4260*/  LOP3.LUT R18, R18, 0xffff, RZ, 0xc0, !PT ;  /* 0x0000ffff12127812 */ /* 0x000fe400078ec0ff */
[----:B------:R-:W-:Y:S02]  /*4270*/  LOP3.LUT R34, R34, 0xffff, RZ, 0xc0, !PT ;  /* 0x0000ffff22227812 */ /* 0x000fe400078ec0ff */
[--C-:B------:R-:W-:Y:S02]  /*4280*/  PRMT R8, R11, 0x4210, R10.reuse ;  /* 0x000042100b087816 */ /* 0x100fe4000000000a */
[----:B------:R-:W-:-:S02]  /*4290*/  PRMT R24, R19, 0x5210, R10 ;  /* 0x0000521013187816 */ /* 0x000fc4000000000a */
[----:B------:R-:W-:Y:S02]  /*42a0*/  PRMT R10, R15, 0x4210, R26 ;  /* 0x000042100f0a7816 */ /* 0x000fe4000000001a */
[--C-:B------:R-:W-:Y:S01]  /*42b0*/  PRMT R9, R13, 0x4210, R18.reuse ;  /* 0x000042100d097816 */ /* 0x100fe20000000012 */
[----:B------:R-:W-:Y:S01]  /*42c0*/  IMAD.U32 R13, RZ, RZ, UR22 ;  /* 0x00000016ff0d7e24 */ /* 0x000fe2000f8e00ff */
[----:B------:R-:W-:Y:S02]  /*42d0*/  PRMT R25, R21, 0x5210, R18 ;  /* 0x0000521015197816 */ /* 0x000fe40000000012 */
[----:B------:R-:W-:Y:S01]  /*42e0*/  PRMT R26, R5, 0x5210, R26 ;  /* 0x00005210051a7816 */ /* 0x000fe2000000001a */
[----:B-1----:R-:W-:Y:S01]  /*42f0*/  BAR.SYNC.DEFER_BLOCKING 0x0 ;  /* 0x0000000000007b1d */ /* 0x002fe20000010000 */
[--C-:B------:R-:W-:Y:S02]  /*4300*/  PRMT R11, R17, 0x4210, R34.reuse ;  /* 0x00004210110b7816 */ /* 0x100fe40000000022 */
[----:B------:R-:W-:-:S02]  /*4310*/  PRMT R27, R27, 0x5210, R34 ;  /* 0x000052101b1b7816 */ /* 0x000fc40000000022 */
[----:B------:R-:W-:-:S04]  /*4320*/  LOP3.LUT R0, R0, 0x40, R13, 0xf8, !PT ;  /* 0x0000004000007812 */ /* 0x000fc800078ef80d */
[----:B------:R-:W-:Y:S01]  /*4330*/  LOP3.LUT R3, R0, R3, RZ, 0xfc, !PT ;  /* 0x0000000300037212 */ /* 0x000fe200078efcff */
[----:B--2---:R-:W-:-:S03]  /*4340*/  IMAD R0, R2, UR4, RZ ;  /* 0x0000000402007c24 */ /* 0x004fc6000f8e02ff */
[C---:B------:R-:W-:Y:S02]  /*4350*/  LOP3.LUT R2, R3.reuse, 0x4, RZ, 0xfc, !PT ;  /* 0x0000000403027812 */ /* 0x040fe400078efcff */
[C---:B------:R-:W-:Y:S02]  /*4360*/  ISETP.LT.AND P1, PT, R3.reuse, UR11, !P0 ;  /* 0x0000000b03007c0c */ /* 0x040fe4000c721270 */
[----:B------:R-:W-:Y:S02]  /*4370*/  ISETP.LT.AND P4, PT, R2, UR11, !P0 ;  /* 0x0000000b02007c0c */ /* 0x000fe4000c781270 */
[C---:B------:R-:W-:Y:S02]  /*4380*/  IADD3 R2, P2, PT, R0.reuse, UR8, RZ ;  /* 0x0000000800027c10 */ /* 0x040fe4000ff5e0ff */
[C---:B------:R-:W-:Y:S02]  /*4390*/  LOP3.LUT R14, R3.reuse, 0xa, RZ, 0xfc, !PT ;  /* 0x0000000a030e7812 */ /* 0x040fe400078efcff */
[----:B------:R-:W-:Y:S01]  /*43a0*/  LEA.HI.X.SX32 R0, R0, UR9, 0x1, P2 ;  /* 0x0000000900007c11 */ /* 0x000fe200090f0eff */
[----:B------:R1:W-:Y:S01]  /*43b0*/  STS.128 [R37], R8 ;  /* 0x0000000825007388 */ /* 0x0003e20000000c00 */
[----:B------:R-:W-:-:S02]  /*43c0*/  LOP3.LUT R16, R3, 0xc, RZ, 0xfc, !PT ;  /* 0x0000000c03107812 */ /* 0x000fc400078efcff */
[C---:B------:R-:W-:Y:S01]  /*43d0*/  LOP3.LUT R18, R3.reuse, 0xe, RZ, 0xfc, !PT ;  /* 0x0000000e03127812 */ /* 0x040fe200078efcff */
[----:B------:R-:W-:Y:S01]  /*43e0*/  STS.128 [R37+0x800], R24 ;  /* 0x0008001825007388 */ /* 0x000fe20000000c00 */
[----:B------:R-:W-:Y:S01]  /*43f0*/  BAR.SYNC.DEFER_BLOCKING 0x0 ;  /* 0x0000000000007b1d */ /* 0x000fe20000010000 */
[C---:B-1----:R-:W-:Y:S01]  /*4400*/  LOP3.LUT R8, R3.reuse, 0x2, RZ, 0xfc, !PT ;  /* 0x0000000203087812 */ /* 0x042fe200078efcff */
[C---:B0-----:R-:W-:Y:S01]  /*4410*/  IMAD R9, R3.reuse, R12, RZ ;  /* 0x0000000c03097224 */ /* 0x041fe200078e02ff */
[----:B------:R-:W-:Y:S02]  /*4420*/  LOP3.LUT R11, R3, 0x6, RZ, 0xfc, !PT ;  /* 0x00000006030b7812 */ /* 0x000fe400078efcff */
[----:B------:R-:W-:Y:S02]  /*4430*/  ISETP.LT.AND P5, PT, R8, UR11, !P0 ;  /* 0x0000000b08007c0c */ /* 0x000fe4000c7a1270 */
[----:B------:R-:W-:Y:S01]  /*4440*/  ISETP.LT.AND P3, PT, R11, UR11, !P0 ;  /* 0x0000000b0b007c0c */ /* 0x000fe2000c761270 */
[----:B------:R-:W-:Y:S01]  /*4450*/  IMAD R11, R12, 0x2, R9 ;  /* 0x000000020c0b7824 */ /* 0x000fe200078e0209 */
[----:B------:R-:W-:-:S02]  /*4460*/  LOP3.LUT R10, R3, 0x8, RZ, 0xfc, !PT ;  /* 0x00000008030a7812 */ /* 0x000fc400078efcff */
[C---:B------:R-:W-:Y:S01]  /*4470*/  IADD3 R8, P6, PT, R9.reuse, R2, RZ ;  /* 0x0000000209087210 */ /* 0x040fe20007fde0ff */
[----:B------:R-:W-:Y:S01]  /*4480*/  IMAD R13, R12, 0x2, R11 ;  /* 0x000000020c0d7824 */ /* 0x000fe200078e020b */
[----:B------:R-:W-:Y:S02]  /*4490*/  ISETP.LT.AND P2, PT, R10, UR11, !P0 ;  /* 0x0000000b0a007c0c */ /* 0x000fe4000c741270 */
[----:B------:R-:W-:Y:S01]  /*44a0*/  LEA.HI.X.SX32 R9, R9, R0, 0x1, P6 ;  /* 0x0000000009097211 */ /* 0x000fe200030f0eff */
[----:B------:R-:W-:Y:S01]  /*44b0*/  IMAD R17, R12, 0x2, R13 ;  /* 0x000000020c117824 */ /* 0x000fe200078e020d */
[----:B------:R-:W0:Y:S01]  /*44c0*/  LDS.128 R4, [R36] ;  /* 0x0000000024047984 */ /* 0x000e220000000c00 */
[----:B------:R-:W-:-:S04]  /*44d0*/  IADD3 R10, P6, PT, R11, R2, RZ ;  /* 0x000000020b0a7210 */ /* 0x000fc80007fde0ff */
[----:B------:R-:W-:Y:S02]  /*44e0*/  LEA.HI.X.SX32 R11, R11, R0, 0x1, P6 ;  /* 0x000000000b0b7211 */ /* 0x000fe400030f0eff */
[C---:B0-----:R-:W-:Y:S02]  /*44f0*/  PRMT R21, R4.reuse, 0x7770, RZ ;  /* 0x0000777004157816 */ /* 0x041fe400000000ff */
[C---:B------:R-:W-:Y:S02]  /*4500*/  PRMT R19, R4.reuse, 0x7771, RZ ;  /* 0x0000777104137816 */ /* 0x040fe400000000ff */
[----:B------:R-:W-:Y:S01]  /*4510*/  PRMT R23, R4, 0x7773, RZ ;  /* 0x0000777304177816 */ /* 0x000fe200000000ff */
[----:B------:R0:W-:Y:S01]  /*4520*/  @P1 STG.E.U8 desc[UR20][R8.64], R21 ;  /* 0x0000001508001986 */ /* 0x0001e2000c101114 */
[----:B------:R-:W-:Y:S02]  /*4530*/  ISETP.LT.AND P1, PT, R14, UR11, !P0 ;  /* 0x0000000b0e007c0c */ /* 0x000fe4000c721270 */
[----:B------:R-:W-:Y:S01]  /*4540*/  IADD3 R14, P6, PT, R13, R2, RZ ;  /* 0x000000020d0e7210 */ /* 0x000fe20007fde0ff */
[----:B------:R1:W-:Y:S01]  /*4550*/  @P5 STG.E.U8 desc[UR20][R10.64], R19 ;  /* 0x000000130a005986 */ /* 0x0003e2000c101114 */
[----:B------:R-:W-:-:S02]  /*4560*/  ISETP.LT.AND P5, PT, R16, UR11, !P0 ;  /* 0x0000000b10007c0c */ /* 0x000fc4000c7a1270 */
[----:B------:R-:W-:Y:S02]  /*4570*/  LEA.HI.X.SX32 R15, R13, R0, 0x1, P6 ;  /* 0x000000000d0f7211 */ /* 0x000fe400030f0eff */
[C---:B------:R-:W-:Y:S02]  /*4580*/  IADD3 R16, P6, PT, R17.reuse, R2, RZ ;  /* 0x0000000211107210 */ /* 0x040fe40007fde0ff */
[----:B------:R-:W-:Y:S01]  /*4590*/  PRMT R13, R4, 0x7772, RZ ;  /* 0x00007772040d7816 */ /* 0x000fe200000000ff */
[C---:B0-----:R-:W-:Y:S01]  /*45a0*/  IMAD R9, R12.reuse, 0x2, R17 ;  /* 0x000000020c097824 */ /* 0x041fe200078e0211 */
[----:B------:R-:W-:Y:S02]  /*45b0*/  LEA.HI.X.SX32 R17, R17, R0, 0x1, P6 ;  /* 0x0000000011117211 */ /* 0x000fe400030f0eff */
[----:B------:R-:W-:Y:S01]  /*45c0*/  PRMT R21, R5, 0x7770, RZ ;  /* 0x0000777005157816 */ /* 0x000fe200000000ff */
[----:B-1----:R-:W-:Y:S01]  /*45d0*/  IMAD R11, R12, 0x2, R9 ;  /* 0x000000020c0b7824 */ /* 0x002fe200078e0209 */
[----:B------:R-:W-:Y:S01]  /*45e0*/  LOP3.LUT R10, R3, 0x10, RZ, 0xfc, !PT ;  /* 0x00000010030a7812 */ /* 0x000fe200078efcff */
[----:B------:R0:W-:Y:S01]  /*45f0*/  @P4 STG.E.U8 desc[UR20][R14.64], R13 ;  /* 0x0000000d0e004986 */ /* 0x0001e2000c101114 */
[----:B------:R-:W-:-:S02]  /*4600*/  IADD3 R8, P6, PT, R9, R2, RZ ;  /* 0x0000000209087210 */ /* 0x000fc40007fde0ff */
[----:B------:R-:W-:Y:S01]  /*4610*/  LOP3.LUT R4, R3, 0x12, RZ, 0xfc, !PT ;  /* 0x0000001203047812 */ /* 0x000fe200078efcff */
[----:B------:R1:W-:Y:S01]  /*4620*/  @P3 STG.E.U8 desc[UR20][R16.64], R23 ;  /* 0x0000001710003986 */ /* 0x0003e2000c101114 */
[----:B------:R-:W-:Y:S02]  /*4630*/  LEA.HI.X.SX32 R9, R9, R0, 0x1, P6 ;  /* 0x0000000009097211 */ /* 0x000fe400030f0eff */
[----:B------:R-:W-:Y:S02]  /*4640*/  ISETP.LT.AND P3, PT, R10, UR11, !P0 ;  /* 0x0000000b0a007c0c */ /* 0x000fe4000c761270 */
[----:B------:R-:W-:Y:S01]  /*4650*/  IADD3 R10, P6, PT, R11, R2, RZ ;  /* 0x000000020b0a7210 */ /* 0x000fe20007fde0ff */
[----:B------:R2:W-:Y:S01]  /*4660*/  @P2 STG.E.U8 desc[UR20][R8.64], R21 ;  /* 0x0000001508002986 */ /* 0x0005e2000c101114 */
[----:B------:R-:W-:Y:S01]  /*4670*/  PRMT R19, R5, 0x7771, RZ ;  /* 0x0000777105137816 */ /* 0x000fe200000000ff */
[----:B0-----:R-:W-:Y:S01]  /*4680*/  IMAD R13, R12, 0x2, R11 ;  /* 0x000000020c0d7824 */ /* 0x001fe200078e020b */
[----:B------:R-:W-:-:S02]  /*4690*/  LEA.HI.X.SX32 R11, R11, R0, 0x1, P6 ;  /* 0x000000000b0b7211 */ /* 0x000fc400030f0eff */
[----:B------:R-:W-:Y:S01]  /*46a0*/  ISETP.LT.AND P2, PT, R4, UR11, !P0 ;  /* 0x0000000b04007c0c */ /* 0x000fe2000c741270 */
[C---:B-1----:R-:W-:Y:S01]  /*46b0*/  IMAD R17, R12.reuse, 0x2, R13 ;  /* 0x000000020c117824 */ /* 0x042fe200078e020d */
[----:B------:R-:W-:Y:S01]  /*46c0*/  IADD3 R14, P6, PT, R13, R2, RZ ;  /* 0x000000020d0e7210 */ /* 0x000fe20007fde0ff */
[----:B------:R0:W-:Y:S01]  /*46d0*/  @P1 STG.E.U8 desc[UR20][R10.64], R19 ;  /* 0x000000130a001986 */ /* 0x0001e2000c101114 */
[----:B------:R-:W-:Y:S02]  /*46e0*/  LOP3.LUT R4, R3, 0x14, RZ, 0xfc, !PT ;  /* 0x0000001403047812 */ /* 0x000fe400078efcff */
[----:B------:R-:W-:Y:S01]  /*46f0*/  LEA.HI.X.SX32 R15, R13, R0, 0x1, P6 ;  /* 0x000000000d0f7211 */ /* 0x000fe200030f0eff */
[----:B------:R-:W-:Y:S01]  /*4700*/  IMAD R13, R12, 0x2, R17 ;  /* 0x000000020c0d7824 */ /* 0x000fe200078e0211 */
[----:B------:R-:W-:Y:S02]  /*4710*/  PRMT R23, R5, 0x7772, RZ ;  /* 0x0000777205177816 */ /* 0x000fe400000000ff */
[----:B------:R-:W-:-:S02]  /*4720*/  ISETP.LT.AND P1, PT, R4, UR11, !P0 ;  /* 0x0000000b04007c0c */ /* 0x000fc4000c721270 */
[----:B------:R-:W-:Y:S01]  /*4730*/  LOP3.LUT R4, R3, 0x16, RZ, 0xfc, !PT ;  /* 0x0000001603047812 */ /* 0x000fe200078efcff */
[----:B------:R1:W-:Y:S01]  /*4740*/  @P5 STG.E.U8 desc[UR20][R14.64], R23 ;  /* 0x000000170e005986 */ /* 0x0003e2000c101114 */
[C---:B--2---:R-:W-:Y:S01]  /*4750*/  IADD3 R8, P6, PT, R17.reuse, R2, RZ ;  /* 0x0000000211087210 */ /* 0x044fe20007fde0ff */
[----:B0-----:R-:W-:Y:S01]  /*4760*/  IMAD R11, R12, 0x2, R13 ;  /* 0x000000020c0b7824 */ /* 0x001fe200078e020d */
[----:B------:R-:W-:Y:S02]  /*4770*/  ISETP.LT.AND P4, PT, R18, UR11, !P0 ;  /* 0x0000000b12007c0c */ /* 0x000fe4000c781270 */
[----:B------:R-:W-:Y:S02]  /*4780*/  LEA.HI.X.SX32 R9, R17, R0, 0x1, P6 ;  /* 0x0000000011097211 */ /* 0x000fe400030f0eff */
[----:B------:R-:W-:Y:S02]  /*4790*/  ISETP.LT.AND P5, PT, R4, UR11, !P0 ;  /* 0x0000000b04007c0c */ /* 0x000fe4000c7a1270 */
[----:B------:R-:W-:-:S02]  /*47a0*/  IADD3 R4, P6, PT, R13, R2, RZ ;  /* 0x000000020d047210 */ /* 0x000fc40007fde0ff */
[----:B------:R-:W-:Y:S02]  /*47b0*/  PRMT R21, R5, 0x7773, RZ ;  /* 0x0000777305157816 */ /* 0x000fe400000000ff */
[----:B------:R-:W-:Y:S01]  /*47c0*/  LEA.HI.X.SX32 R5, R13, R0, 0x1, P6 ;  /* 0x000000000d057211 */ /* 0x000fe200030f0eff */
[----:B------:R-:W-:Y:S01]  /*47d0*/  IMAD R13, R12, 0x2, R11 ;  /* 0x000000020c0d7824 */ /* 0x000fe200078e020b */
[----:B------:R-:W-:Y:S01]  /*47e0*/  IADD3 R16, P6, PT, R11, R2, RZ ;  /* 0x000000020b107210 */ /* 0x000fe20007fde0ff */
[----:B------:R0:W-:Y:S01]  /*47f0*/  @P4 STG.E.U8 desc[UR20][R8.64], R21 ;  /* 0x0000001508004986 */ /* 0x0001e2000c101114 */
[----:B------:R-:W-:Y:S02]  /*4800*/  LOP3.LUT R10, R3, 0x18, RZ, 0xfc, !PT ;  /* 0x00000018030a7812 */ /* 0x000fe400078efcff */
[----:B------:R-:W-:Y:S02]  /*4810*/  PRMT R19, R6, 0x7770, RZ ;  /* 0x0000777006137816 */ /* 0x000fe400000000ff */
[----:B------:R-:W-:-:S02]  /*4820*/  LEA.HI.X.SX32 R17, R11, R0, 0x1, P6 ;  /* 0x000000000b117211 */ /* 0x000fc400030f0eff */
[----:B-1----:R-:W-:Y:S01]  /*4830*/  IADD3 R14, P6, PT, R13, R2, RZ ;  /* 0x000000020d0e7210 */ /* 0x002fe20007fde0ff */
[----:B------:R1:W-:Y:S01]  /*4840*/  @P3 STG.E.U8 desc[UR20][R4.64], R19 ;  /* 0x0000001304003986 */ /* 0x0003e2000c101114 */
[----:B------:R-:W-:Y:S02]  /*4850*/  ISETP.LT.AND P4, PT, R10, UR11, !P0 ;  /* 0x0000000b0a007c0c */ /* 0x000fe4000c781270 */
[----:B------:R-:W-:Y:S01]  /*4860*/  PRMT R25, R6, 0x7771, RZ ;  /* 0x0000777106197816 */ /* 0x000fe200000000ff */
[C---:B0-----:R-:W-:Y:S01]  /*4870*/  IMAD R9, R12.reuse, 0x2, R13 ;  /* 0x000000020c097824 */ /* 0x041fe200078e020d */
[C---:B------:R-:W-:Y:S02]  /*4880*/  LOP3.LUT R10, R3.reuse, 0x1a, RZ, 0xfc, !PT ;  /* 0x0000001a030a7812 */ /* 0x040fe400078efcff */
[----:B------:R-:W-:Y:S01]  /*4890*/  LOP3.LUT R8, R3, 0x1c, RZ, 0xfc, !PT ;  /* 0x0000001c03087812 */ /* 0x000fe200078efcff */
[----:B------:R0:W-:Y:S01]  /*48a0*/  @P2 STG.E.U8 desc[UR20][R16.64], R25 ;  /* 0x0000001910002986 */ /* 0x0001e2000c101114 */
[----:B------:R-:W-:Y:S01]  /*48b0*/  LEA.HI.X.SX32 R15, R13, R0, 0x1, P6 ;  /* 0x000000000d0f7211 */ /* 0x000fe200030f0eff */
[----:B------:R-:W-:Y:S01]  /*48c0*/  IMAD R13, R12, 0x2, R9 ;  /* 0x000000020c0d7824 */ /* 0x000fe200078e0209 */
[----:B------:R-:W-:-:S02]  /*48d0*/  PRMT R23, R6, 0x7772, RZ ;  /* 0x0000777206177816 */ /* 0x000fc400000000ff */
[----:B-1----:R-:W-:Y:S02]  /*48e0*/  IADD3 R4, P6, PT, R9, R2, RZ ;  /* 0x0000000209047210 */ /* 0x002fe40007fde0ff */
[----:B------:R-:W-:Y:S01]  /*48f0*/  LOP3.LUT R18, R3, 0x1e, RZ, 0xfc, !PT ;  /* 0x0000001e03127812 */ /* 0x000fe200078efcff */
[----:B------:R1:W-:Y:S01]  /*4900*/  @P1 STG.E.U8 desc[UR20][R14.64], R23 ;  /* 0x000000170e001986 */ /* 0x0003e2000c101114 */
[----:B------:R-:W-:Y:S02]  /*4910*/  ISETP.LT.AND P3, PT, R10, UR11, !P0 ;  /* 0x0000000b0a007c0c */ /* 0x000fe4000c761270 */
[----:B------:R-:W-:Y:S01]  /*4920*/  ISETP.LT.AND P2, PT, R8, UR11, !P0 ;  /* 0x0000000b08007c0c */ /* 0x000fe2000c741270 */
[----:B0-----:R-:W-:Y:S01]  /*4930*/  IMAD R17, R12, 0x2, R13 ;  /* 0x000000020c117824 */ /* 0x001fe200078e020d */
[----:B------:R-:W-:Y:S02]  /*4940*/  LEA.HI.X.SX32 R5, R9, R0, 0x1, P6 ;  /* 0x0000000009057211 */ /* 0x000fe400030f0eff */
[----:B------:R-:W0:Y:S01]  /*4950*/  LDS.128 R8, [R36+0x1000] ;  /* 0x0010000024087984 */ /* 0x000e220000000c00 */
[----:B------:R-:W-:-:S02]  /*4960*/  ISETP.LT.AND P1, PT, R18, UR11, !P0 ;  /* 0x0000000b12007c0c */ /* 0x000fc4000c721270 */
[C---:B------:R-:W-:Y:S02]  /*4970*/  IADD3 R18, P6, PT, R13.reuse, R2, RZ ;  /* 0x000000020d127210 */ /* 0x040fe40007fde0ff */
[----:B------:R-:W-:Y:S02]  /*4980*/  PRMT R21, R6, 0x7773, RZ ;  /* 0x0000777306157816 */ /* 0x000fe400000000ff */
[----:B------:R-:W-:Y:S02]  /*4990*/  LEA.HI.X.SX32 R19, R13, R0, 0x1, P6 ;  /* 0x000000000d137211 */ /* 0x000fe400030f0eff */
[----:B-1----:R-:W-:Y:S01]  /*49a0*/  IADD3 R14, P6, PT, R17, R2, RZ ;  /* 0x00000002110e7210 */ /* 0x002fe20007fde0ff */
[----:B------:R1:W-:Y:S01]  /*49b0*/  @P5 STG.E.U8 desc[UR20][R4.64], R21 ;  /* 0x0000001504005986 */ /* 0x0003e2000c101114 */
[----:B------:R-:W-:Y:S02]  /*49c0*/  LOP3.LUT R6, R3, 0x20, RZ, 0xfc, !PT ;  /* 0x0000002003067812 */ /* 0x000fe400078efcff */
[----:B------:R-:W-:Y:S01]  /*49d0*/  LEA.HI.X.SX32 R15, R17, R0, 0x1, P6 ;  /* 0x00000000110f7211 */ /* 0x000fe200030f0eff */
[----:B------:R-:W-:Y:S01]  /*49e0*/  IMAD R17, R12, 0x2, R17 ;  /* 0x000000020c117824 */ /* 0x000fe200078e0211 */
[----:B------:R-:W-:-:S02]  /*49f0*/  PRMT R25, R7, 0x7770, RZ ;  /* 0x0000777007197816 */ /* 0x000fc400000000ff */
[----:B------:R-:W-:Y:S01]  /*4a00*/  PRMT R23, R7, 0x7771, RZ ;  /* 0x0000777107177816 */ /* 0x000fe200000000ff */
[----:B------:R-:W-:Y:S01]  /*4a10*/  IMAD R13, R12, 0x2, R17 ;  /* 0x000000020c0d7824 */ /* 0x000fe200078e0211 */
[----:B------:R-:W-:Y:S01]  /*4a20*/  ISETP.LT.AND P5, PT, R6, UR11, !P0 ;  /* 0x0000000b06007c0c */ /* 0x000fe2000c7a1270 */
[----:B------:R2:W-:Y:S01]  /*4a30*/  @P4 STG.E.U8 desc[UR20][R18.64], R25 ;  /* 0x0000001912004986 */ /* 0x0005e2000c101114 */
[C---:B------:R-:W-:Y:S02]  /*4a40*/  LOP3.LUT R6, R3.reuse, 0x22, RZ, 0xfc, !PT ;  /* 0x0000002203067812 */ /* 0x040fe400078efcff */
[----:B-1----:R-:W-:Y:S01]  /*4a50*/  LOP3.LUT R5, R3, 0x24, RZ, 0xfc, !PT ;  /* 0x0000002403057812 */ /* 0x002fe200078efcff */
[----:B------:R1:W-:Y:S01]  /*4a60*/  @P3 STG.E.U8 desc[UR20][R14.64], R23 ;  /* 0x000000170e003986 */ /* 0x0003e2000c101114 */
[----:B------:R-:W-:Y:S02]  /*4a70*/  IADD3 R4, P6, PT, R17, R2, RZ ;  /* 0x0000000211047210 */ /* 0x000fe40007fde0ff */
[----:B------:R-:W-:-:S02]  /*4a80*/  ISETP.LT.AND P3, PT, R5, UR11, !P0 ;  /* 0x0000000b05007c0c */ /* 0x000fc4000c761270 */
[----:B------:R-:W-:Y:S02]  /*4a90*/  ISETP.LT.AND P4, PT, R6, UR11, !P0 ;  /* 0x0000000b06007c0c */ /* 0x000fe4000c781270 */
[----:B------:R-:W-:Y:S01]  /*4aa0*/  LEA.HI.X.SX32 R5, R17, R0, 0x1, P6 ;  /* 0x0000000011057211 */ /* 0x000fe200030f0eff */
[----:B------:R-:W-:Y:S01]  /*4ab0*/  IMAD R17, R12, 0x2, R13 ;  /* 0x000000020c117824 */ /* 0x000fe200078e020d */
[----:B--2---:R-:W-:Y:S02]  /*4ac0*/  PRMT R19, R7, 0x7772, RZ ;  /* 0x0000777207137816 */ /* 0x004fe400000000ff */
[----:B------:R-:W-:Y:S02]  /*4ad0*/  IADD3 R6, P6, PT, R13, R2, RZ ;  /* 0x000000020d067210 */ /* 0x000fe40007fde0ff */
[----:B------:R-:W-:Y:S01]  /*4ae0*/  LOP3.LUT R16, R3, 0x26, RZ, 0xfc, !PT ;  /* 0x0000002603107812 */ /* 0x000fe200078efcff */
[----:B------:R2:W-:Y:S01]  /*4af0*/  @P2 STG.E.U8 desc[UR20][R4.64], R19 ;  /* 0x0000001304002986 */ /* 0x0005e2000c101114 */
[----:B------:R-:W-:-:S02]  /*4b00*/  PRMT R21, R7, 0x7773, RZ ;  /* 0x0000777307157816 */ /* 0x000fc400000000ff */
[----:B------:R-:W-:Y:S01]  /*4b10*/  LEA.HI.X.SX32 R7, R13, R0, 0x1, P6 ;  /* 0x000000000d077211 */ /* 0x000fe200030f0eff */
[----:B------:R-:W-:Y:S01]  /*4b20*/  IMAD R13, R12, 0x2, R17 ;  /* 0x000000020c0d7824 */ /* 0x000fe200078e0211 */
[----:B------:R-:W-:Y:S02]  /*4b30*/  ISETP.LT.AND P2, PT, R16, UR11, !P0 ;  /* 0x0000000b10007c0c */ /* 0x000fe4000c741270 */
[----:B-1----:R-:W-:Y:S01]  /*4b40*/  IADD3 R14, P6, PT, R17, R2, RZ ;  /* 0x00000002110e7210 */ /* 0x002fe20007fde0ff */
[----:B------:R1:W-:Y:S01]  /*4b50*/  @P1 STG.E.U8 desc[UR20][R6.64], R21 ;  /* 0x0000001506001986 */ /* 0x0003e2000c101114 */
[----:B------:R-:W-:Y:S02]  /*4b60*/  LOP3.LUT R16, R3, 0x28, RZ, 0xfc, !PT ;  /* 0x0000002803107812 */ /* 0x000fe400078efcff */
[----:B------:R-:W-:Y:S02]  /*4b70*/  LEA.HI.X.SX32 R15, R17, R0, 0x1, P6 ;  /* 0x00000000110f7211 */ /* 0x000fe400030f0eff */
[----:B------:R-:W-:-:S02]  /*4b80*/  ISETP.LT.AND P1, PT, R16, UR11, !P0 ;  /* 0x0000000b10007c0c */ /* 0x000fc4000c721270 */
[C---:B------:R-:W-:Y:S02]  /*4b90*/  IADD3 R16, P6, PT, R13.reuse, R2, RZ ;  /* 0x000000020d107210 */ /* 0x040fe40007fde0ff */
[----:B0-----:R-:W-:Y:S02]  /*4ba0*/  PRMT R23, R8, 0x7770, RZ ;  /* 0x0000777008177816 */ /* 0x001fe400000000ff */
[----:B------:R-:W-:Y:S01]  /*4bb0*/  LEA.HI.X.SX32 R17, R13, R0, 0x1, P6 ;  /* 0x000000000d117211 */ /* 0x000fe200030f0eff */
[----:B------:R-:W-:Y:S01]  /*4bc0*/  IMAD R13, R12, 0x2, R13 ;  /* 0x000000020c0d7824 */ /* 0x000fe200078e020d */
[----:B--2---:R-:W-:Y:S01]  /*4bd0*/  PRMT R19, R8, 0x7771, RZ ;  /* 0x0000777108137816 */ /* 0x004fe200000000ff */
[----:B------:R0:W-:Y:S01]  /*4be0*/  @P5 STG.E.U8 desc[UR20][R14.64], R23 ;  /* 0x000000170e005986 */ /* 0x0001e2000c101114 */
[----:B------:R-:W-:Y:S01]  /*4bf0*/  LOP3.LUT R5, R3, 0x2c, RZ, 0xfc, !PT ;  /* 0x0000002c03057812 */ /* 0x000fe200078efcff */
[----:B-1----:R-:W-:Y:S01]  /*4c00*/  IMAD R7, R12, 0x2, R13 ;  /* 0x000000020c077824 */ /* 0x002fe200078e020d */
[----:B------:R-:W-:Y:S01]  /*4c10*/  IADD3 R4, P6, PT, R13, R2, RZ ;  /* 0x000000020d047210 */ /* 0x000fe20007fde0ff */
[----:B------:R1:W-:Y:S01]  /*4c20*/  @P4 STG.E.U8 desc[UR20][R16.64], R19 ;  /* 0x0000001310004986 */ /* 0x0003e2000c101114 */
[----:B------:R-:W-:-:S02]  /*4c30*/  ISETP.LT.AND P4, PT, R5, UR11, !P0 ;  /* 0x0000000b05007c0c */ /* 0x000fc4000c781270 */
[----:B------:R-:W-:Y:S01]  /*4c40*/  LEA.HI.X.SX32 R5, R13, R0, 0x1, P6 ;  /* 0x000000000d057211 */ /* 0x000fe200030f0eff */
[C---:B------:R-:W-:Y:S01]  /*4c50*/  IMAD R13, R12.reuse, 0x2, R7 ;  /* 0x000000020c0d7824 */ /* 0x040fe200078e0207 */
[----:B------:R-:W-:Y:S02]  /*4c60*/  IADD3 R6, P6, PT, R7, R2, RZ ;  /* 0x0000000207067210 */ /* 0x000fe40007fde0ff */
[----:B------:R-:W-:Y:S02]  /*4c70*/  LOP3.LUT R18, R3, 0x2a, RZ, 0xfc, !PT ;  /* 0x0000002a03127812 */ /* 0x000fe400078efcff */
[----:B------:R-:W-:Y:S02]  /*4c80*/  LEA.HI.X.SX32 R7, R7, R0, 0x1, P6 ;  /* 0x0000000007077211 */ /* 0x000fe400030f0eff */
[----:B0-----:R-:W-:Y:S01]  /*4c90*/  IADD3 R14, P6, PT, R13, R2, RZ ;  /* 0x000000020d0e7210 */ /* 0x001fe20007fde0ff */
[----:B-1----:R-:W-:Y:S01]  /*4ca0*/  IMAD R19, R12, 0x2, R13 ;  /* 0x000000020c137824 */ /* 0x002fe200078e020d */
[----:B------:R-:W-:-:S02]  /*4cb0*/  ISETP.LT.AND P5, PT, R18, UR11, !P0 ;  /* 0x0000000b12007c0c */ /* 0x000fc4000c7a1270 */
[----:B------:R-:W-:Y:S02]  /*4cc0*/  LEA.HI.X.SX32 R15, R13, R0, 0x1, P6 ;  /* 0x000000000d0f7211 */ /* 0x000fe400030f0eff */
[C---:B------:R-:W-:Y:S02]  /*4cd0*/  IADD3 R16, P6, PT, R19.reuse, R2, RZ ;  /* 0x0000000213107210 */ /* 0x040fe40007fde0ff */
[C---:B------:R-:W-:Y:S02]  /*4ce0*/  PRMT R25, R8.reuse, 0x7772, RZ ;  /* 0x0000777208197816 */ /* 0x040fe400000000ff */
[----:B------:R-:W-:Y:S02]  /*4cf0*/  PRMT R23, R8, 0x7773, RZ ;  /* 0x0000777308177816 */ /* 0x000fe400000000ff */
[----:B------:R-:W-:Y:S01]  /*4d00*/  LEA.HI.X.SX32 R17, R19, R0, 0x1, P6 ;  /* 0x0000000013117211 */ /* 0x000fe200030f0eff */
[----:B------:R-:W-:Y:S01]  /*4d10*/  IMAD R19, R12, 0x2, R19 ;  /* 0x000000020c137824 */ /* 0x000fe200078e0213 */
[----:B------:R-:W-:Y:S01]  /*4d20*/  LOP3.LUT R8, R3, 0x30, RZ, 0xfc, !PT ;  /* 0x0000003003087812 */ /* 0x000fe200078efcff */
[----:B------:R0:W-:Y:S01]  /*4d30*/  @P3 STG.E.U8 desc[UR20][R4.64], R25 ;  /* 0x0000001904003986 */ /* 0x0001e2000c101114 */
[----:B------:R-:W-:-:S02]  /*4d40*/  PRMT R21, R9, 0x7770, RZ ;  /* 0x0000777009157816 */ /* 0x000fc400000000ff */
[----:B------:R-:W-:Y:S01]  /*4d50*/  PRMT R13, R9, 0x7771, RZ ;  /* 0x00007771090d7816 */ /* 0x000fe200000000ff */
[----:B------:R1:W-:Y:S01]  /*4d60*/  @P2 STG.E.U8 desc[UR20][R6.64], R23 ;  /* 0x0000001706002986 */ /* 0x0003e2000c101114 */
[C---:B------:R-:W-:Y:S02]  /*4d70*/  LOP3.LUT R18, R3.reuse, 0x2e, RZ, 0xfc, !PT ;  /* 0x0000002e03127812 */ /* 0x040fe400078efcff */
[----:B------:R-:W-:Y:S01]  /*4d80*/  ISETP.LT.AND P2, PT, R8, UR11, !P0 ;  /* 0x0000000b08007c0c */ /* 0x000fe2000c741270 */
[----:B------:R2:W-:Y:S01]  /*4d90*/  @P1 STG.E.U8 desc[UR20][R14.64], R21 ;  /* 0x000000150e001986 */ /* 0x0005e2000c101114 */
[C---:B------:R-:W-:Y:S02]  /*4da0*/  LOP3.LUT R8, R3.reuse, 0x32, RZ, 0xfc, !PT ;  /* 0x0000003203087812 */ /* 0x040fe400078efcff */
[----:B------:R-:W-:Y:S01]  /*4db0*/  ISETP.LT.AND P3, PT, R18, UR11, !P0 ;  /* 0x0000000b12007c0c */ /* 0x000fe2000c761270 */
[----:B------:R3:W-:Y:S01]  /*4dc0*/  @P5 STG.E.U8 desc[UR20][R16.64], R13 ;  /* 0x0000000d10005986 */ /* 0x0007e2000c101114 */
[----:B0-----:R-:W-:-:S02]  /*4dd0*/  LOP3.LUT R5, R3, 0x34, RZ, 0xfc, !PT ;  /* 0x0000003403057812 */ /* 0x001fc400078efcff */
[----:B------:R-:W-:Y:S01]  /*4de0*/  IADD3 R4, P6, PT, R19, R2, RZ ;  /* 0x0000000213047210 */ /* 0x000fe20007fde0ff */
[----:B-1----:R-:W-:Y:S01]  /*4df0*/  IMAD R7, R12, 0x2, R19 ;  /* 0x000000020c077824 */ /* 0x002fe200078e0213 */
[----:B------:R-:W-:Y:S02]  /*4e00*/  ISETP.LT.AND P5, PT, R5, UR11, !P0 ;  /* 0x0000000b05007c0c */ /* 0x000fe4000c7a1270 */
[----:B------:R-:W-:Y:S02]  /*4e10*/  LEA.HI.X.SX32 R5, R19, R0, 0x1, P6 ;  /* 0x0000000013057211 */ /* 0x000fe400030f0eff */
[C---:B------:R-:W-:Y:S02]  /*4e20*/  PRMT R23, R9.reuse, 0x7772, RZ ;  /* 0x0000777209177816 */ /* 0x040fe400000000ff */
[----:B------:R-:W-:Y:S02]  /*4e30*/  ISETP.LT.AND P1, PT, R8, UR11, !P0 ;  /* 0x0000000b08007c0c */ /* 0x000fe4000c721270 */
[----:B--2---:R-:W-:Y:S01]  /*4e40*/  PRMT R21, R9, 0x7773, RZ ;  /* 0x0000777309157816 */ /* 0x004fe200000000ff */
[C---:B------:R-:W-:Y:S01]  /*4e50*/  IMAD R9, R12.reuse, 0x2, R7 ;  /* 0x000000020c097824 */ /* 0x040fe200078e0207 */
[----:B------:R-:W-:Y:S01]  /*4e60*/  LOP3.LUT R8, R3, 0x36, RZ, 0xfc, !PT ;  /* 0x0000003603087812 */ /* 0x000fe200078efcff */
[----:B------:R0:W-:Y:S01]  /*4e70*/  @P4 STG.E.U8 desc[UR20][R4.64], R23 ;  /* 0x0000001704004986 */ /* 0x0001e2000c101114 */
[----:B------:R-:W-:Y:S01]  /*4e80*/  IADD3 R6, P6, PT, R7, R2, RZ ;  /* 0x0000000207067210 */ /* 0x000fe20007fde0ff */
[----:B---3--:R-:W-:Y:S01]  /*4e90*/  IMAD R13, R12, 0x2, R9 ;  /* 0x000000020c0d7824 */ /* 0x008fe200078e0209 */
[----:B------:R-:W-:-:S02]  /*4ea0*/  ISETP.LT.AND P4, PT, R8, UR11, !P0 ;  /* 0x0000000b08007c0c */ /* 0x000fc4000c781270 */
[----:B------:R-:W-:Y:S01]  /*4eb0*/  LEA.HI.X.SX32 R7, R7, R0, 0x1, P6 ;  /* 0x0000000007077211 */ /* 0x000fe200030f0eff */
[----:B------:R-:W-:Y:S01]  /*4ec0*/  IMAD R17, R12, 0x2, R13 ;  /* 0x000000020c117824 */ /* 0x000fe200078e020d */
[----:B------:R-:W-:Y:S02]  /*4ed0*/  IADD3 R8, P6, PT, R9, R2, RZ ;  /* 0x0000000209087210 */ /* 0x000fe40007fde0ff */
[----:B------:R-:W-:Y:S01]  /*4ee0*/  LOP3.LUT R14, R3, 0x38, RZ, 0xfc, !PT ;  /* 0x00000038030e7812 */ /* 0x000fe200078efcff */
[----:B------:R1:W-:Y:S01]  /*4ef0*/  @P3 STG.E.U8 desc[UR20][R6.64], R21 ;  /* 0x0000001506003986 */ /* 0x0003e2000c101114 */
[----:B------:R-:W-:Y:S02]  /*4f00*/  LEA.HI.X.SX32 R9, R9, R0, 0x1, P6 ;  /* 0x0000000009097211 */ /* 0x000fe400030f0eff */
[----:B------:R-:W-:Y:S02]  /*4f10*/  PRMT R19, R10, 0x7770, RZ ;  /* 0x000077700a137816 */ /* 0x000fe400000000ff */
[----:B------:R-:W-:-:S02]  /*4f20*/  ISETP.LT.AND P3, PT, R14, UR11, !P0 ;  /* 0x0000000b0e007c0c */ /* 0x000fc4000c761270 */
[----:B------:R-:W-:Y:S01]  /*4f30*/  IADD3 R14, P6, PT, R13, R2, RZ ;  /* 0x000000020d0e7210 */ /* 0x000fe20007fde0ff */
[----:B------:R2:W-:Y:S01]  /*4f40*/  @P2 STG.E.U8 desc[UR20][R8.64], R19 ;  /* 0x0000001308002986 */ /* 0x0005e2000c101114 */
[----:B0-----:R-:W-:Y:S02]  /*4f50*/  LOP3.LUT R4, R3, 0x3a, RZ, 0xfc, !PT ;  /* 0x0000003a03047812 */ /* 0x001fe400078efcff */
[----:B------:R-:W-:Y:S01]  /*4f60*/  LEA.HI.X.SX32 R15, R13, R0, 0x1, P6 ;  /* 0x000000000d0f7211 */ /* 0x000fe200030f0eff */
[----:B-1----:R-:W-:Y:S01]  /*4f70*/  IMAD R7, R12, 0x2, R17 ;  /* 0x000000020c077824 */ /* 0x002fe200078e0211 */
[----:B------:R-:W-:Y:S02]  /*4f80*/  ISETP.LT.AND P2, PT, R4, UR11, !P0 ;  /* 0x0000000b04007c0c */ /* 0x000fe4000c741270 */
[----:B------:R-:W-:Y:S01]  /*4f90*/  IADD3 R4, P6, PT, R17, R2, RZ ;  /* 0x0000000211047210 */ /* 0x000fe20007fde0ff */
[----:B------:R-:W-:Y:S01]  /*4fa0*/  IMAD R13, R12, 0x2, R7 ;  /* 0x000000020c0d7824 */ /* 0x000fe200078e0207 */
[----:B------:R-:W-:-:S02]  /*4fb0*/  PRMT R23, R10, 0x7771, RZ ;  /* 0x000077710a177816 */ /* 0x000fc400000000ff */
[----:B------:R-:W-:Y:S01]  /*4fc0*/  LEA.HI.X.SX32 R5, R17, R0, 0x1, P6 ;  /* 0x0000000011057211 */ /* 0x000fe200030f0eff */
[C---:B------:R-:W-:Y:S01]  /*4fd0*/  IMAD R17, R12.reuse, 0x2, R13 ;  /* 0x000000020c117824 */ /* 0x040fe200078e020d */
[-C--:B--2---:R-:W-:Y:S01]  /*4fe0*/  IADD3 R8, P6, PT, R13, R2.reuse, RZ ;  /* 0x000000020d087210 */ /* 0x084fe20007fde0ff */
[----:B------:R0:W-:Y:S01]  /*4ff0*/  @P1 STG.E.U8 desc[UR20][R14.64], R23 ;  /* 0x000000170e001986 */ /* 0x0001e2000c101114 */
[----:B------:R-:W-:Y:S01]  /*5000*/  IADD3 R6, P1, PT, R7, R2, RZ ;  /* 0x0000000207067210 */ /* 0x000fe20007f3e0ff */
[C---:B------:R-:W-:Y:S01]  /*5010*/  IMAD R19, R12.reuse, 0x2, R17 ;  /* 0x000000020c137824 */ /* 0x040fe200078e0211 */
[-C--:B------:R-:W-:Y:S02]  /*5020*/  LEA.HI.X.SX32 R9, R13, R0.reuse, 0x1, P6 ;  /* 0x000000000d097211 */ /* 0x080fe400030f0eff */
[----:B------:R-:W-:Y:S01]  /*5030*/  LEA.HI.X.SX32 R7, R7, R0, 0x1, P1 ;  /* 0x0000000007077211 */ /* 0x000fe200008f0eff */
[----:B------:R-:W-:Y:S01]  /*5040*/  IMAD R21, R12, 0x2, R19 ;  /* 0x000000020c157824 */ /* 0x000fe200078e0213 */
[----:B------:R-:W-:-:S02]  /*5050*/  IADD3 R16, P6, PT, R17, R2, RZ ;  /* 0x0000000211107210 */ /* 0x000fc40007fde0ff */
[----:B------:R-:W-:Y:S02]  /*5060*/  IADD3 R12, P1, PT, R19, R2, RZ ;  /* 0x00000002130c7210 */ /* 0x000fe40007f3e0ff */
[C---:B------:R-:W-:Y:S02]  /*5070*/  LOP3.LUT R18, R3.reuse, 0x3c, RZ, 0xfc, !PT ;  /* 0x0000003c03127812 */ /* 0x040fe400078efcff */
[----:B------:R-:W-:Y:S02]  /*5080*/  LOP3.LUT R3, R3, 0x3e, RZ, 0xfc, !PT ;  /* 0x0000003e03037812 */ /* 0x000fe400078efcff */
[-C--:B------:R-:W-:Y:S02]  /*5090*/  LEA.HI.X.SX32 R17, R17, R0.reuse, 0x1, P6 ;  /* 0x0000000011117211 */ /* 0x080fe400030f0eff */
[----:B------:R-:W-:Y:S02]  /*50a0*/  LEA.HI.X.SX32 R13, R19, R0, 0x1, P1 ;  /* 0x00000000130d7211 */ /* 0x000fe400008f0eff */
[----:B------:R-:W-:-:S02]  /*50b0*/  IADD3 R2, P6, PT, R21, R2, RZ ;  /* 0x0000000215027210 */ /* 0x000fc40007fde0ff */
[----:B------:R-:W-:Y:S02]  /*50c0*/  ISETP.LT.AND P1, PT, R18, UR11, !P0 ;  /* 0x0000000b12007c0c */ /* 0x000fe4000c721270 */
[----:B------:R-:W-:Y:S02]  /*50d0*/  ISETP.LT.AND P0, PT, R3, UR11, !P0 ;  /* 0x0000000b03007c0c */ /* 0x000fe4000c701270 */
[----:B------:R-:W-:Y:S02]  /*50e0*/  LEA.HI.X.SX32 R3, R21, R0, 0x1, P6 ;  /* 0x0000000015037211 */ /* 0x000fe400030f0eff */
[C---:B------:R-:W-:Y:S02]  /*50f0*/  PRMT R25, R10.reuse, 0x7772, RZ ;  /* 0x000077720a197816 */ /* 0x040fe400000000ff */
[----:B0-----:R-:W-:Y:S02]  /*5100*/  PRMT R23, R10, 0x7773, RZ ;  /* 0x000077730a177816 */ /* 0x001fe400000000ff */
[C---:B------:R-:W-:Y:S01]  /*5110*/  PRMT R15, R11.reuse, 0x7773, RZ ;  /* 0x000077730b0f7816 */ /* 0x040fe200000000ff */
[----:B------:R0:W-:Y:S01]  /*5120*/  @P5 STG.E.U8 desc[UR20][R4.64], R25 ;  /* 0x0000001904005986 */ /* 0x0001e2000c101114 */
[----:B------:R-:W-:-:S02]  /*5130*/  PRMT R19, R11, 0x7772, RZ ;  /* 0x000077720b137816 */ /* 0x000fc400000000ff */
[C---:B------:R-:W-:Y:S01]  /*5140*/  PRMT R21, R11.reuse, 0x7771, RZ ;  /* 0x000077710b157816 */ /* 0x040fe200000000ff */
[----:B------:R0:W-:Y:S01]  /*5150*/  @P4 STG.E.U8 desc[UR20][R6.64], R23 ;  /* 0x0000001706004986 */ /* 0x0001e2000c101114 */
[----:B------:R-:W-:-:S05]  /*5160*/  PRMT R11, R11, 0x7770, RZ ;  /* 0x000077700b0b7816 */ /* 0x000fca00000000ff */
[----:B------:R0:W-:Y:S04]  /*5170*/  @P3 STG.E.U8 desc[UR20][R8.64], R11 ;  /* 0x0000000b08003986 */ /* 0x0001e8000c101114 */
[----:B------:R0:W-:Y:S04]  /*5180*/  @P2 STG.E.U8 desc[UR20][R16.64], R21 ;  /* 0x0000001510002986 */ /* 0x0001e8000c101114 */
[----:B------:R0:W-:Y:S04]  /*5190*/  @P1 STG.E.U8 desc[UR20][R12.64], R19 ;  /* 0x000000130c001986 */ /* 0x0001e8000c101114 */
[----:B------:R0:W-:Y:S01]  /*51a0*/  @P0 STG.E.U8 desc[UR20][R2.64], R15 ;  /* 0x0000000f02000986 */ /* 0x0001e2000c101114 */
[----:B------:R-:W-:Y:S06]  /*51b0*/  BAR.SYNC.DEFER_BLOCKING 0x0 ;  /* 0x0000000000007b1d */ /* 0x000fec0000010000 */
[----:B------:R-:W-:Y:S05]  /*51c0*/  BRA.U UP0, `(.L_x_13) ;  /* 0x0000000100a07547 */ /* 0x000fea000b800000 */
[----:B------:R-:W1:Y:S01]  /*51d0*/  S2UR UR5, SR_CgaCtaId ;  /* 0x00000000000579c3 */ /* 0x000e620000008800 */
[----:B------:R-:W-:Y:S01]  /*51e0*/  NOP ;  /* 0x0000000000007918 */ /* 0x000fe20000000000 */
[----:B------:R-:W-:Y:S01]  /*51f0*/  UMOV UR4, 0x50 ;  /* 0x0000005000047882 */ /* 0x000fe20000000000 */
[----:B------:R-:W-:Y:S02]  /*5200*/  IMAD.U32 R0, RZ, RZ, UR19 ;  /* 0x00000013ff007e24 */ /* 0x000fe4000f8e00ff */
[----:B0-----:R-:W-:Y:S02]  /*5210*/  IMAD.MOV.U32 R3, RZ, RZ, 0x3 ;  /* 0x00000003ff037424 */ /* 0x001fe400078e00ff */
[----:B------:R-:W-:Y:S01]  /*5220*/  IMAD.MOV.U32 R7, RZ, RZ, 0x1 ;  /* 0x00000001ff077424 */ /* 0x000fe200078e00ff */
[----:B------:R-:W-:-:S04]  /*5230*/  LOP3.LUT R0, R0, 0xffff, RZ, 0xc0, !PT ;  /* 0x0000ffff00007812 */ /* 0x000fc800078ec0ff */
[----:B------:R-:W-:-:S05]  /*5240*/  SHF.R.U32.HI R0, RZ, 0x5, R0 ;  /* 0x00000005ff007819 */ /* 0x000fca0000011600 */
[----:B------:R-:W-:Y:S01]  /*5250*/  VIADD R2, R0, 0x10 ;  /* 0x0000001000027836 */ /* 0x000fe20000000000 */
[----:B------:R-:W-:Y:S01]  /*5260*/  SHF.L.U32 R0, R3, R0, RZ ;  /* 0x0000000003007219 */ /* 0x000fe200000006ff */
[----:B-1----:R-:W-:-:S03]  /*5270*/  ULEA UR6, UR5, UR4, 0x18 ;  /* 0x0000000405067291 */ /* 0x002fc6000f8ec0ff */
[----:B------:R-:W-:-:S04]  /*5280*/  SHF.L.U32 R3, R7, R2, RZ ;  /* 0x0000000207037219 */ /* 0x000fc800000006ff */
[----:B------:R-:W-:Y:S02]  /*5290*/  LOP3.LUT R0, R3, R0, RZ, 0xfc, !PT ;  /* 0x0000000003007212 */ /* 0x000fe400078efcff */
[----:B------:R-:W0:Y:S02]  /*52a0*/  LDS R5, [UR6] ;  /* 0x00000006ff057984 */ /* 0x000e240008000800 */
[C---:B------:R-:W-:Y:S02]  /*52b0*/  LOP3.LUT R2, R0.reuse, 0xffff, RZ, 0xc0, !PT ;  /* 0x0000ffff00027812 */ /* 0x040fe400078ec0ff */
[----:B0-----:R-:W-:-:S04]  /*52c0*/  LOP3.LUT R3, R0, 0xffff, R5, 0x80, !PT ;  /* 0x0000ffff00037812 */ /* 0x001fc800078e8005 */
[----:B------:R-:W-:-:S13]  /*52d0*/  ISETP.NE.AND P0, PT, R3, R2, PT ;  /* 0x000000020300720c */ /* 0x000fda0003f05270 */
[----:B------:R-:W-:Y:S05]  /*52e0*/  @P0 BRA `(.L_x_14) ;  /* 0x0000000000500947 */ /* 0x000fea0003800000 */
[----:B------:R-:W-:Y:S02]  /*52f0*/  SHF.R.U32.HI R5, RZ, 0x10, R5 ;  /* 0x00000010ff057819 */ /* 0x000fe40000011605 */
[----:B------:R-:W-:-:S04]  /*5300*/  SHF.R.U32.HI R2, RZ, 0x10, R0 ;  /* 0x00000010ff027819 */ /* 0x000fc80000011600 */
[----:B------:R-:W-:-:S04]  /*5310*/  LOP3.LUT R5, R5, R2, RZ, 0xc0, !PT ;  /* 0x0000000205057212 */ /* 0x000fc800078ec0ff */
[----:B------:R-:W-:-:S13]  /*5320*/  ISETP.NE.AND P0, PT, R5, R2, PT ;  /* 0x000000020500720c */ /* 0x000fda0003f05270 */
[----:B------:R-:W-:Y:S05]  /*5330*/  @P0 BRA `(.L_x_15) ;  /* 0x0000000000300947 */ /* 0x000fea0003800000 */
[----:B------:R-:W-:Y:S01]  /*5340*/  R2UR UR4, R0 ;  /* 0x00000000000472ca */ /* 0x000fe200000e0000 */
[----:B------:R-:W-:Y:S01]  /*5350*/  VOTEU.ANY UR5, UPT, PT ;  /* 0x0000000000057886 */ /* 0x000fe200038e0100 */
[----:B------:R-:W0:Y:S01]  /*5360*/  S2R R0, SR_LANEID ;  /* 0x0000000000007919 */ /* 0x000e220000000000 */
[----:B------:R-:W-:-:S10]  /*5370*/  UFLO.U32 UR5, UR5 ;  /* 0x00000005000572bd */ /* 0x000fd400080e0000 */
[----:B------:R-:W-:-:S06]  /*5380*/  ULOP3.LUT UR4, URZ, UR4, URZ, 0x33, !UPT ;  /* 0x00000004ff047292 */ /* 0x000fcc000f8e33ff */
[----:B------:R-:W-:-:S04]  /*5390*/  IMAD.U32 R2, RZ, RZ, UR4 ;  /* 0x00000004ff027e24 */ /* 0x000fc8000f8e00ff */
[----:B------:R-:W1:Y:S02]  /*53a0*/  REDUX UR7, R2 ;  /* 0x00000000020773c4 */ /* 0x000e640000000000 */
[----:B------:R2:W-:Y:S01]  /*53b0*/  UTCATOMSWS.AND URZ, UR4 ;  /* 0x0000000400ff79e3 */ /* 0x0005e20008000000 */
[----:B0-----:R-:W-:Y:S01]  /*53c0*/  ISETP.EQ.U32.AND P0, PT, R0, UR5, PT ;  /* 0x0000000500007c0c */ /* 0x001fe2000bf02070 */
[----:B-1----:R-:W-:-:S12]  /*53d0*/  IMAD.U32 R0, RZ, RZ, UR7 ;  /* 0x00000007ff007e24 */ /* 0x002fd8000f8e00ff */
[----:B------:R2:W-:Y:S01]  /*53e0*/  @P0 ATOMS.AND RZ, [UR6], R0 ;  /* 0x00000000ffff098c */ /* 0x0005e2000a800006 */
[----:B------:R-:W-:Y:S05]  /*53f0*/  BRA `(.L_x_13) ;  /* 0x0000000000147947 */ /* 0x000fea0003800000 */
.L_x_15:
[----:B------:R-:W-:-:S07]  /*5400*/  MOV R2, 0x5420 ;  /* 0x0000542000027802 */ /* 0x000fce0000000f00 */
[----:B------:R-:W-:Y:S05]  /*5410*/  CALL.REL.NOINC `($__internal_0_$__cuda_sm10x_tcgen05_guardrail_trap_col_being_dealloced_not_returned_by_alloc) ;  /* 0x00000000002c7944 */ /* 0x000fea0003c00000 */
[----:B------:R-:W-:Y:S05]  /*5420*/  BRA `(.L_x_13) ;  /* 0x0000000000087947 */ /* 0x000fea0003800000 */
.L_x_14:
[----:B------:R-:W-:-:S07]  /*5430*/  MOV R2, 0x5450 ;  /* 0x0000545000027802 */ /* 0x000fce0000000f00 */
[----:B------:R-:W-:Y:S05]  /*5440*/  CALL.REL.NOINC `($__internal_2_$__cuda_sm10x_tcgen05_guardrail_trap_unallocated_columns_being_dealloced) ;  /* 0x0000000000387944 */ /* 0x000fea0003c00000 */
.L_x_13:
[----:B------:R-:W-:Y:S01]  /*5450*/  NOP ;  /* 0x0000000000007918 */ /* 0x000fe20000000000 */
[----:B--2---:R-:W-:Y:S05]  /*5460*/  EXIT ;  /* 0x000000000000794d */ /* 0x004fea0003800000 */
.L_x_8:
[----:B------:R-:W0:Y:S02]  /*5470*/  SYNCS.PHASECHK.TRANS64.TRYWAIT P2, [UR13], R63 ;  /* 0x0000003fff0075a7 */ /* 0x000e24000804110d */
[----:B0-----:R-:W-:Y:S05]  /*5480*/  @!P2 BRA `(.L_x_8) ;  /* 0xfffffffc00f8a947 */ /* 0x001fea000383ffff */
[----:B------:R-:W-:Y:S05]  /*5490*/  BRA `(.L_x_16) ;  /* 0xffffffdc00307947 */ /* 0x000fea000383ffff */
.L_x_12:
[----:B------:R-:W0:Y:S02]  /*54a0*/  SYNCS.PHASECHK.TRANS64.TRYWAIT P0, [UR13], R4 ;  /* 0x00000004ff0075a7 */ /* 0x000e24000800110d */
[----:B0-----:R-:W-:Y:S05]  /*54b0*/  @!P0 BRA `(.L_x_12) ;  /* 0xfffffffc00f88947 */ /* 0x001fea000383ffff */
[----:B------:R-:W-:Y:S05]  /*54c0*/  BRA `(.L_x_11) ;  /* 0xffffffe400d07947 */ /* 0x000fea000383ffff */
        .weak           $__internal_0_$__cuda_sm10x_tcgen05_guardrail_trap_col_being_dealloced_not_returned_by_alloc
        .type           $__internal_0_$__cuda_sm10x_tcgen05_guardrail_trap_col_being_dealloced_not_returned_by_alloc,@function
        .size           $__internal_0_$__cuda_sm10x_tcgen05_guardrail_trap_col_being_dealloced_not_returned_by_alloc,($__internal_1_$__cuda_sm10x_tcgen05_guardrail_trap_phase_invalid_during_alloc - $__internal_0_$__cuda_sm10x_tcgen05_guardrail_trap_col_being_dealloced_not_returned_by_alloc)
$__internal_0_$__cuda_sm10x_tcgen05_guardrail_trap_col_being_dealloced_not_returned_by_alloc:
[----:B------:R-:W-:Y:S05]  /*54d0*/  BPT.TRAP 0x1 ;  /* 0x000000040000795c */ /* 0x000fea0000300000 */
[----:B------:R-:W-:-:S04]  /*54e0*/  IMAD.MOV.U32 R3, RZ, RZ, 0x0 ;  /* 0x00000000ff037424 */ /* 0x000fc800078e00ff */
[----:B------:R-:W-:Y:S05]  /*54f0*/  RET.REL.NODEC R2 `(matmul_kernel) ;  /* 0xffffffa802c07950 */ /* 0x000fea0003c3ffff */
        .weak           $__internal_1_$__cuda_sm10x_tcgen05_guardrail_trap_phase_invalid_during_alloc
        .type           $__internal_1_$__cuda_sm10x_tcgen05_guardrail_trap_phase_invalid_during_alloc,@function
        .size           $__internal_1_$__cuda_sm10x_tcgen05_guardrail_trap_phase_invalid_during_alloc,($__internal_2_$__cuda_sm10x_tcgen05_guardrail_trap_unallocated_columns_being_dealloced - $__internal_1_$__cuda_sm10x_tcgen05_guardrail_trap_phase_invalid_during_alloc)
$__internal_1_$__cuda_sm10x_tcgen05_guardrail_trap_phase_invalid_during_alloc:
[----:B------:R-:W-:Y:S05]  /*5500*/  BPT.TRAP 0x1 ;  /* 0x000000040000795c */ /* 0x000fea0000300000 */
[----:B------:R-:W-:-:S04]  /*5510*/  IMAD.MOV.U32 R3, RZ, RZ, 0x0 ;  /* 0x00000000ff037424 */ /* 0x000fc800078e00ff */
[----:B------:R-:W-:Y:S05]  /*5520*/  RET.REL.NODEC R2 `(matmul_kernel) ;  /* 0xffffffa802b47950 */ /* 0x000fea0003c3ffff */
        .weak           $__internal_2_$__cuda_sm10x_tcgen05_guardrail_trap_unallocated_columns_being_dealloced
        .type           $__internal_2_$__cuda_sm10x_tcgen05_guardrail_trap_unallocated_columns_being_dealloced,@function
        .size           $__internal_2_$__cuda_sm10x_tcgen05_guardrail_trap_unallocated_columns_being_dealloced,(.L_x_20 - $__internal_2_$__cuda_sm10x_tcgen05_guardrail_trap_unallocated_columns_being_dealloced)
$__internal_2_$__cuda_sm10x_tcgen05_guardrail_trap_unallocated_columns_being_dealloced:
[----:B------:R-:W-:Y:S05]  /*5530*/  BPT.TRAP 0x1 ;  /* 0x000000040000795c */ /* 0x000fea0000300000 */
[----:B------:R-:W-:-:S04]  /*5540*/  IMAD.MOV.U32 R3, RZ, RZ, 0x0 ;  /* 0x00000000ff037424 */ /* 0x000fc800078e00ff */
[----:B------:R-:W-:Y:S05]  /*5550*/  RET.REL.NODEC R2 `(matmul_kernel) ;  /* 0xffffffa802a87950 */ /* 0x000fea0003c3ffff */
.L_x_17:
[----:B------:R-:W-:-:S00]  /*5560*/  BRA `(.L_x_17) ;  /* 0xfffffffc00fc7947 */ /* 0x000fc0000383ffff */
[----:B------:R-:W-:-:S00]  /*5570*/  NOP ;  /* 0x0000000000007918 */ /* 0x000fc00000000000 */
        /* <DEDUP_REMOVED lines=8> */
.L_x_20:


//--------------------- .nv.shared.matmul_kernel  --------------------------
	.section	.nv.shared.matmul_kernel,"aw",@nobits
	.sectionflags	@""
	.align	16
	.zero		1024


//--------------------- .nv.shared.reserved.0     --------------------------
	.section	.nv.shared.reserved.0,"aw",@nobits
	.align	8
	.weak		__nv_reservedSMEM_offset_0_alias
	.size		__nv_reservedSMEM_offset_0_alias, 0, 64
	.other		__nv_reservedSMEM_offset_0_alias,@"STO_CUDA_RESERVED_SHARED STV_DEFAULT"
__nv_reservedSMEM_offset_0_alias:
	.zero		0
.nv.shared.reserved.0:
	.zero		64
	.weak		__nv_reservedSMEM_allocation_phase
	.type		__nv_reservedSMEM_allocation_phase,@object
	.size		__nv_reservedSMEM_allocation_phase,(.L_0 - __nv_reservedSMEM_allocation_phase)
__nv_reservedSMEM_allocation_phase:
	.zero		1
.L_0:
	.zero		7
	.weak		__nv_reservedSMEM_devtool_atexit_pc
	.type		__nv_reservedSMEM_devtool_atexit_pc,@object
	.size		__nv_reservedSMEM_devtool_atexit_pc,(__nv_reservedSMEM_allocation_mask - __nv_reservedSMEM_devtool_atexit_pc)
__nv_reservedSMEM_devtool_atexit_pc:
	.zero		8
	.weak		__nv_reservedSMEM_allocation_mask
	.type		__nv_reservedSMEM_allocation_mask,@object
	.size		__nv_reservedSMEM_allocation_mask,(.L_2 - __nv_reservedSMEM_allocation_mask)
__nv_reservedSMEM_allocation_mask:
	.zero		4
.L_2:


//--------------------- .nv.constant0.matmul_kernel --------------------------
	.section	.nv.constant0.matmul_kernel,"a",@progbits
	.sectionflags	@""
	.align	4
.nv.constant0.matmul_kernel:
	.zero		976


//--------------------- SYMBOLS --------------------------

	.type		.nv.reservedSmem.offset0,@object
	.size		.nv.reservedSmem.offset0,0x4
	.type		.nv.reservedSmem.cap,@object
	.size		.nv.reservedSmem.cap,0x4
